//
// Generated by NVIDIA NVVM Compiler
//
// Compiler Build ID: CL-36424714
// Cuda compilation tools, release 13.0, V13.0.88
// Based on NVVM 20.0.0
//

.version 9.0
.target sm_100
.address_size 64

	// .globl	gpu_trunc_normal
.global .align 4 .b8 precalc_xorwow_matrix[102400];
.global .align 4 .b8 precalc_xorwow_offset_matrix[102400];
.global .align 4 .b8 mrg32k3aM1[2304];
.global .align 4 .b8 mrg32k3aM2[2304];
.global .align 4 .b8 mrg32k3aM1SubSeq[2016];
.global .align 4 .b8 mrg32k3aM2SubSeq[2016];
.global .align 4 .b8 mrg32k3aM1Seq[2304];
.global .align 4 .b8 mrg32k3aM2Seq[2304];
.const .align 8 .b8 __cr_lgamma_table[72];

.visible .entry gpu_trunc_normal(
	.param .u32 gpu_trunc_normal_param_0,
	.param .u64 .ptr .align 1 gpu_trunc_normal_param_1,
	.param .u64 .ptr .align 1 gpu_trunc_normal_param_2,
	.param .u64 .ptr .align 1 gpu_trunc_normal_param_3,
	.param .u64 .ptr .align 1 gpu_trunc_normal_param_4,
	.param .u64 .ptr .align 1 gpu_trunc_normal_param_5
)
{
	.local .align 8 .b8 	__local_depot0[48];
	.reg .b64 	%SP;
	.reg .b64 	%SPL;
	.reg .pred 	%p<126>;
	.reg .b32 	%r<1397>;
	.reg .b32 	%f<415>;
	.reg .b64 	%rd<50>;

	mov.u64 	%SPL, __local_depot0;
	ld.param.u32 	%r596, [gpu_trunc_normal_param_0];
	ld.param.u64 	%rd16, [gpu_trunc_normal_param_2];
	ld.param.u64 	%rd14, [gpu_trunc_normal_param_3];
	ld.param.u64 	%rd17, [gpu_trunc_normal_param_4];
	cvta.to.global.u64 	%rd1, %rd16;
	cvta.to.global.u64 	%rd2, %rd17;
	mov.u32 	%r597, %ctaid.x;
	mov.u32 	%r598, %ctaid.y;
	mov.u32 	%r599, %nctaid.x;
	mad.lo.s32 	%r1, %r598, %r599, %r597;
	mov.u32 	%r600, %tid.x;
	mov.u32 	%r601, %tid.y;
	mov.u32 	%r602, %ntid.x;
	mad.lo.s32 	%r603, %r601, %r602, %r600;
	mov.u32 	%r604, %tid.z;
	mov.u32 	%r605, %ntid.y;
	mul.lo.s32 	%r606, %r605, %r602;
	mad.lo.s32 	%r2, %r606, %r604, %r603;
	mov.u32 	%r607, %ntid.z;
	mul.lo.s32 	%r608, %r606, %r607;
	mad.lo.s32 	%r3, %r608, %r1, %r2;
	setp.ge.s32 	%p1, %r3, %r596;
	@%p1 bra 	$L__BB0_135;
	add.u64 	%rd3, %SPL, 0;
	mad.lo.s32 	%r609, %r1, 126, 109;
	xor.b32  	%r610, %r609, -1429050551;
	mul.lo.s32 	%r611, %r610, 1099087573;
	setp.gt.s32 	%p2, %r1, -1;
	selp.b32 	%r612, -644748465, -1947113066, %p2;
	add.s32 	%r613, %r612, %r611;
	add.s32 	%r1390, %r613, 6615241;
	add.s32 	%r1098, %r611, 123456789;
	st.local.v2.u32 	[%rd3], {%r1390, %r1098};
	xor.b32  	%r1097, %r611, 362436069;
	add.s32 	%r1096, %r612, 521288629;
	st.local.v2.u32 	[%rd3+8], {%r1097, %r1096};
	xor.b32  	%r1095, %r612, 88675123;
	add.s32 	%r1094, %r611, 5783321;
	st.local.v2.u32 	[%rd3+16], {%r1095, %r1094};
	setp.eq.s32 	%p3, %r2, 0;
	@%p3 bra 	$L__BB0_116;
	cvt.u64.u32 	%rd49, %r2;
	mov.b32 	%r1081, 0;
	mov.u64 	%rd20, precalc_xorwow_matrix;
$L__BB0_3:
	mov.u64 	%rd5, %rd49;
	and.b64  	%rd6, %rd5, 3;
	setp.eq.s64 	%p4, %rd6, 0;
	@%p4 bra 	$L__BB0_115;
	mul.wide.u32 	%rd19, %r1081, 3200;
	add.s64 	%rd7, %rd20, %rd19;
	mov.b32 	%r1094, 0;
	mov.u32 	%r1095, %r1094;
	mov.u32 	%r1096, %r1094;
	mov.u32 	%r1097, %r1094;
	mov.u32 	%r1098, %r1094;
	mov.u32 	%r1087, %r1094;
$L__BB0_5:
	mul.wide.u32 	%rd21, %r1087, 4;
	add.s64 	%rd22, %rd3, %rd21;
	ld.local.u32 	%r22, [%rd22+4];
	shl.b32 	%r23, %r1087, 5;
	mov.b32 	%r1093, 0;
$L__BB0_6:
	.pragma "nounroll";
	shr.u32 	%r617, %r22, %r1093;
	and.b32  	%r618, %r617, 1;
	setp.eq.b32 	%p5, %r618, 1;
	not.pred 	%p6, %p5;
	add.s32 	%r619, %r23, %r1093;
	mul.lo.s32 	%r620, %r619, 5;
	mul.wide.u32 	%rd23, %r620, 4;
	add.s64 	%rd8, %rd7, %rd23;
	@%p6 bra 	$L__BB0_8;
	ld.global.u32 	%r621, [%rd8];
	xor.b32  	%r1098, %r1098, %r621;
	ld.global.u32 	%r622, [%rd8+4];
	xor.b32  	%r1097, %r1097, %r622;
	ld.global.u32 	%r623, [%rd8+8];
	xor.b32  	%r1096, %r1096, %r623;
	ld.global.u32 	%r624, [%rd8+12];
	xor.b32  	%r1095, %r1095, %r624;
	ld.global.u32 	%r625, [%rd8+16];
	xor.b32  	%r1094, %r1094, %r625;
$L__BB0_8:
	and.b32  	%r627, %r617, 2;
	setp.eq.s32 	%p7, %r627, 0;
	@%p7 bra 	$L__BB0_10;
	ld.global.u32 	%r628, [%rd8+20];
	xor.b32  	%r1098, %r1098, %r628;
	ld.global.u32 	%r629, [%rd8+24];
	xor.b32  	%r1097, %r1097, %r629;
	ld.global.u32 	%r630, [%rd8+28];
	xor.b32  	%r1096, %r1096, %r630;
	ld.global.u32 	%r631, [%rd8+32];
	xor.b32  	%r1095, %r1095, %r631;
	ld.global.u32 	%r632, [%rd8+36];
	xor.b32  	%r1094, %r1094, %r632;
$L__BB0_10:
	and.b32  	%r634, %r617, 4;
	setp.eq.s32 	%p8, %r634, 0;
	@%p8 bra 	$L__BB0_12;
	ld.global.u32 	%r635, [%rd8+40];
	xor.b32  	%r1098, %r1098, %r635;
	ld.global.u32 	%r636, [%rd8+44];
	xor.b32  	%r1097, %r1097, %r636;
	ld.global.u32 	%r637, [%rd8+48];
	xor.b32  	%r1096, %r1096, %r637;
	ld.global.u32 	%r638, [%rd8+52];
	xor.b32  	%r1095, %r1095, %r638;
	ld.global.u32 	%r639, [%rd8+56];
	xor.b32  	%r1094, %r1094, %r639;
$L__BB0_12:
	and.b32  	%r641, %r617, 8;
	setp.eq.s32 	%p9, %r641, 0;
	@%p9 bra 	$L__BB0_14;
	ld.global.u32 	%r642, [%rd8+60];
	xor.b32  	%r1098, %r1098, %r642;
	ld.global.u32 	%r643, [%rd8+64];
	xor.b32  	%r1097, %r1097, %r643;
	ld.global.u32 	%r644, [%rd8+68];
	xor.b32  	%r1096, %r1096, %r644;
	ld.global.u32 	%r645, [%rd8+72];
	xor.b32  	%r1095, %r1095, %r645;
	ld.global.u32 	%r646, [%rd8+76];
	xor.b32  	%r1094, %r1094, %r646;
$L__BB0_14:
	and.b32  	%r648, %r617, 16;
	setp.eq.s32 	%p10, %r648, 0;
	@%p10 bra 	$L__BB0_16;
	ld.global.u32 	%r649, [%rd8+80];
	xor.b32  	%r1098, %r1098, %r649;
	ld.global.u32 	%r650, [%rd8+84];
	xor.b32  	%r1097, %r1097, %r650;
	ld.global.u32 	%r651, [%rd8+88];
	xor.b32  	%r1096, %r1096, %r651;
	ld.global.u32 	%r652, [%rd8+92];
	xor.b32  	%r1095, %r1095, %r652;
	ld.global.u32 	%r653, [%rd8+96];
	xor.b32  	%r1094, %r1094, %r653;
$L__BB0_16:
	and.b32  	%r655, %r617, 32;
	setp.eq.s32 	%p11, %r655, 0;
	@%p11 bra 	$L__BB0_18;
	ld.global.u32 	%r656, [%rd8+100];
	xor.b32  	%r1098, %r1098, %r656;
	ld.global.u32 	%r657, [%rd8+104];
	xor.b32  	%r1097, %r1097, %r657;
	ld.global.u32 	%r658, [%rd8+108];
	xor.b32  	%r1096, %r1096, %r658;
	ld.global.u32 	%r659, [%rd8+112];
	xor.b32  	%r1095, %r1095, %r659;
	ld.global.u32 	%r660, [%rd8+116];
	xor.b32  	%r1094, %r1094, %r660;
$L__BB0_18:
	and.b32  	%r662, %r617, 64;
	setp.eq.s32 	%p12, %r662, 0;
	@%p12 bra 	$L__BB0_20;
	ld.global.u32 	%r663, [%rd8+120];
	xor.b32  	%r1098, %r1098, %r663;
	ld.global.u32 	%r664, [%rd8+124];
	xor.b32  	%r1097, %r1097, %r664;
	ld.global.u32 	%r665, [%rd8+128];
	xor.b32  	%r1096, %r1096, %r665;
	ld.global.u32 	%r666, [%rd8+132];
	xor.b32  	%r1095, %r1095, %r666;
	ld.global.u32 	%r667, [%rd8+136];
	xor.b32  	%r1094, %r1094, %r667;
$L__BB0_20:
	and.b32  	%r669, %r617, 128;
	setp.eq.s32 	%p13, %r669, 0;
	@%p13 bra 	$L__BB0_22;
	ld.global.u32 	%r670, [%rd8+140];
	xor.b32  	%r1098, %r1098, %r670;
	ld.global.u32 	%r671, [%rd8+144];
	xor.b32  	%r1097, %r1097, %r671;
	ld.global.u32 	%r672, [%rd8+148];
	xor.b32  	%r1096, %r1096, %r672;
	ld.global.u32 	%r673, [%rd8+152];
	xor.b32  	%r1095, %r1095, %r673;
	ld.global.u32 	%r674, [%rd8+156];
	xor.b32  	%r1094, %r1094, %r674;
$L__BB0_22:
	and.b32  	%r676, %r617, 256;
	setp.eq.s32 	%p14, %r676, 0;
	@%p14 bra 	$L__BB0_24;
	ld.global.u32 	%r677, [%rd8+160];
	xor.b32  	%r1098, %r1098, %r677;
	ld.global.u32 	%r678, [%rd8+164];
	xor.b32  	%r1097, %r1097, %r678;
	ld.global.u32 	%r679, [%rd8+168];
	xor.b32  	%r1096, %r1096, %r679;
	ld.global.u32 	%r680, [%rd8+172];
	xor.b32  	%r1095, %r1095, %r680;
	ld.global.u32 	%r681, [%rd8+176];
	xor.b32  	%r1094, %r1094, %r681;
$L__BB0_24:
	and.b32  	%r683, %r617, 512;
	setp.eq.s32 	%p15, %r683, 0;
	@%p15 bra 	$L__BB0_26;
	ld.global.u32 	%r684, [%rd8+180];
	xor.b32  	%r1098, %r1098, %r684;
	ld.global.u32 	%r685, [%rd8+184];
	xor.b32  	%r1097, %r1097, %r685;
	ld.global.u32 	%r686, [%rd8+188];
	xor.b32  	%r1096, %r1096, %r686;
	ld.global.u32 	%r687, [%rd8+192];
	xor.b32  	%r1095, %r1095, %r687;
	ld.global.u32 	%r688, [%rd8+196];
	xor.b32  	%r1094, %r1094, %r688;
$L__BB0_26:
	and.b32  	%r690, %r617, 1024;
	setp.eq.s32 	%p16, %r690, 0;
	@%p16 bra 	$L__BB0_28;
	ld.global.u32 	%r691, [%rd8+200];
	xor.b32  	%r1098, %r1098, %r691;
	ld.global.u32 	%r692, [%rd8+204];
	xor.b32  	%r1097, %r1097, %r692;
	ld.global.u32 	%r693, [%rd8+208];
	xor.b32  	%r1096, %r1096, %r693;
	ld.global.u32 	%r694, [%rd8+212];
	xor.b32  	%r1095, %r1095, %r694;
	ld.global.u32 	%r695, [%rd8+216];
	xor.b32  	%r1094, %r1094, %r695;
$L__BB0_28:
	and.b32  	%r697, %r617, 2048;
	setp.eq.s32 	%p17, %r697, 0;
	@%p17 bra 	$L__BB0_30;
	ld.global.u32 	%r698, [%rd8+220];
	xor.b32  	%r1098, %r1098, %r698;
	ld.global.u32 	%r699, [%rd8+224];
	xor.b32  	%r1097, %r1097, %r699;
	ld.global.u32 	%r700, [%rd8+228];
	xor.b32  	%r1096, %r1096, %r700;
	ld.global.u32 	%r701, [%rd8+232];
	xor.b32  	%r1095, %r1095, %r701;
	ld.global.u32 	%r702, [%rd8+236];
	xor.b32  	%r1094, %r1094, %r702;
$L__BB0_30:
	and.b32  	%r704, %r617, 4096;
	setp.eq.s32 	%p18, %r704, 0;
	@%p18 bra 	$L__BB0_32;
	ld.global.u32 	%r705, [%rd8+240];
	xor.b32  	%r1098, %r1098, %r705;
	ld.global.u32 	%r706, [%rd8+244];
	xor.b32  	%r1097, %r1097, %r706;
	ld.global.u32 	%r707, [%rd8+248];
	xor.b32  	%r1096, %r1096, %r707;
	ld.global.u32 	%r708, [%rd8+252];
	xor.b32  	%r1095, %r1095, %r708;
	ld.global.u32 	%r709, [%rd8+256];
	xor.b32  	%r1094, %r1094, %r709;
$L__BB0_32:
	and.b32  	%r711, %r617, 8192;
	setp.eq.s32 	%p19, %r711, 0;
	@%p19 bra 	$L__BB0_34;
	ld.global.u32 	%r712, [%rd8+260];
	xor.b32  	%r1098, %r1098, %r712;
	ld.global.u32 	%r713, [%rd8+264];
	xor.b32  	%r1097, %r1097, %r713;
	ld.global.u32 	%r714, [%rd8+268];
	xor.b32  	%r1096, %r1096, %r714;
	ld.global.u32 	%r715, [%rd8+272];
	xor.b32  	%r1095, %r1095, %r715;
	ld.global.u32 	%r716, [%rd8+276];
	xor.b32  	%r1094, %r1094, %r716;
$L__BB0_34:
	and.b32  	%r718, %r617, 16384;
	setp.eq.s32 	%p20, %r718, 0;
	@%p20 bra 	$L__BB0_36;
	ld.global.u32 	%r719, [%rd8+280];
	xor.b32  	%r1098, %r1098, %r719;
	ld.global.u32 	%r720, [%rd8+284];
	xor.b32  	%r1097, %r1097, %r720;
	ld.global.u32 	%r721, [%rd8+288];
	xor.b32  	%r1096, %r1096, %r721;
	ld.global.u32 	%r722, [%rd8+292];
	xor.b32  	%r1095, %r1095, %r722;
	ld.global.u32 	%r723, [%rd8+296];
	xor.b32  	%r1094, %r1094, %r723;
$L__BB0_36:
	and.b32  	%r725, %r617, 32768;
	setp.eq.s32 	%p21, %r725, 0;
	@%p21 bra 	$L__BB0_38;
	ld.global.u32 	%r726, [%rd8+300];
	xor.b32  	%r1098, %r1098, %r726;
	ld.global.u32 	%r727, [%rd8+304];
	xor.b32  	%r1097, %r1097, %r727;
	ld.global.u32 	%r728, [%rd8+308];
	xor.b32  	%r1096, %r1096, %r728;
	ld.global.u32 	%r729, [%rd8+312];
	xor.b32  	%r1095, %r1095, %r729;
	ld.global.u32 	%r730, [%rd8+316];
	xor.b32  	%r1094, %r1094, %r730;
$L__BB0_38:
	add.s32 	%r1093, %r1093, 16;
	setp.ne.s32 	%p22, %r1093, 32;
	@%p22 bra 	$L__BB0_6;
	mad.lo.s32 	%r731, %r1087, -31, %r23;
	add.s32 	%r1087, %r731, 1;
	setp.ne.s32 	%p23, %r1087, 5;
	@%p23 bra 	$L__BB0_5;
	st.local.u32 	[%rd3+4], %r1098;
	st.local.v2.u32 	[%rd3+8], {%r1097, %r1096};
	st.local.v2.u32 	[%rd3+16], {%r1095, %r1094};
	setp.eq.s64 	%p24, %rd6, 1;
	@%p24 bra 	$L__BB0_115;
	mov.b32 	%r1094, 0;
	mov.u32 	%r1095, %r1094;
	mov.u32 	%r1096, %r1094;
	mov.u32 	%r1097, %r1094;
	mov.u32 	%r1098, %r1094;
	mov.u32 	%r1179, %r1094;
$L__BB0_42:
	mul.wide.u32 	%rd24, %r1179, 4;
	add.s64 	%rd25, %rd3, %rd24;
	ld.local.u32 	%r198, [%rd25+4];
	shl.b32 	%r199, %r1179, 5;
	mov.b32 	%r1185, 0;
$L__BB0_43:
	.pragma "nounroll";
	shr.u32 	%r734, %r198, %r1185;
	and.b32  	%r735, %r734, 1;
	setp.eq.b32 	%p25, %r735, 1;
	not.pred 	%p26, %p25;
	add.s32 	%r736, %r199, %r1185;
	mul.lo.s32 	%r737, %r736, 5;
	mul.wide.u32 	%rd26, %r737, 4;
	add.s64 	%rd9, %rd7, %rd26;
	@%p26 bra 	$L__BB0_45;
	ld.global.u32 	%r738, [%rd9];
	xor.b32  	%r1098, %r1098, %r738;
	ld.global.u32 	%r739, [%rd9+4];
	xor.b32  	%r1097, %r1097, %r739;
	ld.global.u32 	%r740, [%rd9+8];
	xor.b32  	%r1096, %r1096, %r740;
	ld.global.u32 	%r741, [%rd9+12];
	xor.b32  	%r1095, %r1095, %r741;
	ld.global.u32 	%r742, [%rd9+16];
	xor.b32  	%r1094, %r1094, %r742;
$L__BB0_45:
	and.b32  	%r744, %r734, 2;
	setp.eq.s32 	%p27, %r744, 0;
	@%p27 bra 	$L__BB0_47;
	ld.global.u32 	%r745, [%rd9+20];
	xor.b32  	%r1098, %r1098, %r745;
	ld.global.u32 	%r746, [%rd9+24];
	xor.b32  	%r1097, %r1097, %r746;
	ld.global.u32 	%r747, [%rd9+28];
	xor.b32  	%r1096, %r1096, %r747;
	ld.global.u32 	%r748, [%rd9+32];
	xor.b32  	%r1095, %r1095, %r748;
	ld.global.u32 	%r749, [%rd9+36];
	xor.b32  	%r1094, %r1094, %r749;
$L__BB0_47:
	and.b32  	%r751, %r734, 4;
	setp.eq.s32 	%p28, %r751, 0;
	@%p28 bra 	$L__BB0_49;
	ld.global.u32 	%r752, [%rd9+40];
	xor.b32  	%r1098, %r1098, %r752;
	ld.global.u32 	%r753, [%rd9+44];
	xor.b32  	%r1097, %r1097, %r753;
	ld.global.u32 	%r754, [%rd9+48];
	xor.b32  	%r1096, %r1096, %r754;
	ld.global.u32 	%r755, [%rd9+52];
	xor.b32  	%r1095, %r1095, %r755;
	ld.global.u32 	%r756, [%rd9+56];
	xor.b32  	%r1094, %r1094, %r756;
$L__BB0_49:
	and.b32  	%r758, %r734, 8;
	setp.eq.s32 	%p29, %r758, 0;
	@%p29 bra 	$L__BB0_51;
	ld.global.u32 	%r759, [%rd9+60];
	xor.b32  	%r1098, %r1098, %r759;
	ld.global.u32 	%r760, [%rd9+64];
	xor.b32  	%r1097, %r1097, %r760;
	ld.global.u32 	%r761, [%rd9+68];
	xor.b32  	%r1096, %r1096, %r761;
	ld.global.u32 	%r762, [%rd9+72];
	xor.b32  	%r1095, %r1095, %r762;
	ld.global.u32 	%r763, [%rd9+76];
	xor.b32  	%r1094, %r1094, %r763;
$L__BB0_51:
	and.b32  	%r765, %r734, 16;
	setp.eq.s32 	%p30, %r765, 0;
	@%p30 bra 	$L__BB0_53;
	ld.global.u32 	%r766, [%rd9+80];
	xor.b32  	%r1098, %r1098, %r766;
	ld.global.u32 	%r767, [%rd9+84];
	xor.b32  	%r1097, %r1097, %r767;
	ld.global.u32 	%r768, [%rd9+88];
	xor.b32  	%r1096, %r1096, %r768;
	ld.global.u32 	%r769, [%rd9+92];
	xor.b32  	%r1095, %r1095, %r769;
	ld.global.u32 	%r770, [%rd9+96];
	xor.b32  	%r1094, %r1094, %r770;
$L__BB0_53:
	and.b32  	%r772, %r734, 32;
	setp.eq.s32 	%p31, %r772, 0;
	@%p31 bra 	$L__BB0_55;
	ld.global.u32 	%r773, [%rd9+100];
	xor.b32  	%r1098, %r1098, %r773;
	ld.global.u32 	%r774, [%rd9+104];
	xor.b32  	%r1097, %r1097, %r774;
	ld.global.u32 	%r775, [%rd9+108];
	xor.b32  	%r1096, %r1096, %r775;
	ld.global.u32 	%r776, [%rd9+112];
	xor.b32  	%r1095, %r1095, %r776;
	ld.global.u32 	%r777, [%rd9+116];
	xor.b32  	%r1094, %r1094, %r777;
$L__BB0_55:
	and.b32  	%r779, %r734, 64;
	setp.eq.s32 	%p32, %r779, 0;
	@%p32 bra 	$L__BB0_57;
	ld.global.u32 	%r780, [%rd9+120];
	xor.b32  	%r1098, %r1098, %r780;
	ld.global.u32 	%r781, [%rd9+124];
	xor.b32  	%r1097, %r1097, %r781;
	ld.global.u32 	%r782, [%rd9+128];
	xor.b32  	%r1096, %r1096, %r782;
	ld.global.u32 	%r783, [%rd9+132];
	xor.b32  	%r1095, %r1095, %r783;
	ld.global.u32 	%r784, [%rd9+136];
	xor.b32  	%r1094, %r1094, %r784;
$L__BB0_57:
	and.b32  	%r786, %r734, 128;
	setp.eq.s32 	%p33, %r786, 0;
	@%p33 bra 	$L__BB0_59;
	ld.global.u32 	%r787, [%rd9+140];
	xor.b32  	%r1098, %r1098, %r787;
	ld.global.u32 	%r788, [%rd9+144];
	xor.b32  	%r1097, %r1097, %r788;
	ld.global.u32 	%r789, [%rd9+148];
	xor.b32  	%r1096, %r1096, %r789;
	ld.global.u32 	%r790, [%rd9+152];
	xor.b32  	%r1095, %r1095, %r790;
	ld.global.u32 	%r791, [%rd9+156];
	xor.b32  	%r1094, %r1094, %r791;
$L__BB0_59:
	and.b32  	%r793, %r734, 256;
	setp.eq.s32 	%p34, %r793, 0;
	@%p34 bra 	$L__BB0_61;
	ld.global.u32 	%r794, [%rd9+160];
	xor.b32  	%r1098, %r1098, %r794;
	ld.global.u32 	%r795, [%rd9+164];
	xor.b32  	%r1097, %r1097, %r795;
	ld.global.u32 	%r796, [%rd9+168];
	xor.b32  	%r1096, %r1096, %r796;
	ld.global.u32 	%r797, [%rd9+172];
	xor.b32  	%r1095, %r1095, %r797;
	ld.global.u32 	%r798, [%rd9+176];
	xor.b32  	%r1094, %r1094, %r798;
$L__BB0_61:
	and.b32  	%r800, %r734, 512;
	setp.eq.s32 	%p35, %r800, 0;
	@%p35 bra 	$L__BB0_63;
	ld.global.u32 	%r801, [%rd9+180];
	xor.b32  	%r1098, %r1098, %r801;
	ld.global.u32 	%r802, [%rd9+184];
	xor.b32  	%r1097, %r1097, %r802;
	ld.global.u32 	%r803, [%rd9+188];
	xor.b32  	%r1096, %r1096, %r803;
	ld.global.u32 	%r804, [%rd9+192];
	xor.b32  	%r1095, %r1095, %r804;
	ld.global.u32 	%r805, [%rd9+196];
	xor.b32  	%r1094, %r1094, %r805;
$L__BB0_63:
	and.b32  	%r807, %r734, 1024;
	setp.eq.s32 	%p36, %r807, 0;
	@%p36 bra 	$L__BB0_65;
	ld.global.u32 	%r808, [%rd9+200];
	xor.b32  	%r1098, %r1098, %r808;
	ld.global.u32 	%r809, [%rd9+204];
	xor.b32  	%r1097, %r1097, %r809;
	ld.global.u32 	%r810, [%rd9+208];
	xor.b32  	%r1096, %r1096, %r810;
	ld.global.u32 	%r811, [%rd9+212];
	xor.b32  	%r1095, %r1095, %r811;
	ld.global.u32 	%r812, [%rd9+216];
	xor.b32  	%r1094, %r1094, %r812;
$L__BB0_65:
	and.b32  	%r814, %r734, 2048;
	setp.eq.s32 	%p37, %r814, 0;
	@%p37 bra 	$L__BB0_67;
	ld.global.u32 	%r815, [%rd9+220];
	xor.b32  	%r1098, %r1098, %r815;
	ld.global.u32 	%r816, [%rd9+224];
	xor.b32  	%r1097, %r1097, %r816;
	ld.global.u32 	%r817, [%rd9+228];
	xor.b32  	%r1096, %r1096, %r817;
	ld.global.u32 	%r818, [%rd9+232];
	xor.b32  	%r1095, %r1095, %r818;
	ld.global.u32 	%r819, [%rd9+236];
	xor.b32  	%r1094, %r1094, %r819;
$L__BB0_67:
	and.b32  	%r821, %r734, 4096;
	setp.eq.s32 	%p38, %r821, 0;
	@%p38 bra 	$L__BB0_69;
	ld.global.u32 	%r822, [%rd9+240];
	xor.b32  	%r1098, %r1098, %r822;
	ld.global.u32 	%r823, [%rd9+244];
	xor.b32  	%r1097, %r1097, %r823;
	ld.global.u32 	%r824, [%rd9+248];
	xor.b32  	%r1096, %r1096, %r824;
	ld.global.u32 	%r825, [%rd9+252];
	xor.b32  	%r1095, %r1095, %r825;
	ld.global.u32 	%r826, [%rd9+256];
	xor.b32  	%r1094, %r1094, %r826;
$L__BB0_69:
	and.b32  	%r828, %r734, 8192;
	setp.eq.s32 	%p39, %r828, 0;
	@%p39 bra 	$L__BB0_71;
	ld.global.u32 	%r829, [%rd9+260];
	xor.b32  	%r1098, %r1098, %r829;
	ld.global.u32 	%r830, [%rd9+264];
	xor.b32  	%r1097, %r1097, %r830;
	ld.global.u32 	%r831, [%rd9+268];
	xor.b32  	%r1096, %r1096, %r831;
	ld.global.u32 	%r832, [%rd9+272];
	xor.b32  	%r1095, %r1095, %r832;
	ld.global.u32 	%r833, [%rd9+276];
	xor.b32  	%r1094, %r1094, %r833;
$L__BB0_71:
	and.b32  	%r835, %r734, 16384;
	setp.eq.s32 	%p40, %r835, 0;
	@%p40 bra 	$L__BB0_73;
	ld.global.u32 	%r836, [%rd9+280];
	xor.b32  	%r1098, %r1098, %r836;
	ld.global.u32 	%r837, [%rd9+284];
	xor.b32  	%r1097, %r1097, %r837;
	ld.global.u32 	%r838, [%rd9+288];
	xor.b32  	%r1096, %r1096, %r838;
	ld.global.u32 	%r839, [%rd9+292];
	xor.b32  	%r1095, %r1095, %r839;
	ld.global.u32 	%r840, [%rd9+296];
	xor.b32  	%r1094, %r1094, %r840;
$L__BB0_73:
	and.b32  	%r842, %r734, 32768;
	setp.eq.s32 	%p41, %r842, 0;
	@%p41 bra 	$L__BB0_75;
	ld.global.u32 	%r843, [%rd9+300];
	xor.b32  	%r1098, %r1098, %r843;
	ld.global.u32 	%r844, [%rd9+304];
	xor.b32  	%r1097, %r1097, %r844;
	ld.global.u32 	%r845, [%rd9+308];
	xor.b32  	%r1096, %r1096, %r845;
	ld.global.u32 	%r846, [%rd9+312];
	xor.b32  	%r1095, %r1095, %r846;
	ld.global.u32 	%r847, [%rd9+316];
	xor.b32  	%r1094, %r1094, %r847;
$L__BB0_75:
	add.s32 	%r1185, %r1185, 16;
	setp.ne.s32 	%p42, %r1185, 32;
	@%p42 bra 	$L__BB0_43;
	mad.lo.s32 	%r848, %r1179, -31, %r199;
	add.s32 	%r1179, %r848, 1;
	setp.ne.s32 	%p43, %r1179, 5;
	@%p43 bra 	$L__BB0_42;
	st.local.u32 	[%rd3+4], %r1098;
	st.local.v2.u32 	[%rd3+8], {%r1097, %r1096};
	st.local.v2.u32 	[%rd3+16], {%r1095, %r1094};
	setp.ne.s64 	%p44, %rd6, 3;
	@%p44 bra 	$L__BB0_115;
	mov.b32 	%r1094, 0;
	mov.u32 	%r1095, %r1094;
	mov.u32 	%r1096, %r1094;
	mov.u32 	%r1097, %r1094;
	mov.u32 	%r1098, %r1094;
	mov.u32 	%r1271, %r1094;
$L__BB0_79:
	mul.wide.u32 	%rd27, %r1271, 4;
	add.s64 	%rd28, %rd3, %rd27;
	ld.local.u32 	%r374, [%rd28+4];
	shl.b32 	%r375, %r1271, 5;
	mov.b32 	%r1277, 0;
$L__BB0_80:
	.pragma "nounroll";
	shr.u32 	%r851, %r374, %r1277;
	and.b32  	%r852, %r851, 1;
	setp.eq.b32 	%p45, %r852, 1;
	not.pred 	%p46, %p45;
	add.s32 	%r853, %r375, %r1277;
	mul.lo.s32 	%r854, %r853, 5;
	mul.wide.u32 	%rd29, %r854, 4;
	add.s64 	%rd10, %rd7, %rd29;
	@%p46 bra 	$L__BB0_82;
	ld.global.u32 	%r855, [%rd10];
	xor.b32  	%r1098, %r1098, %r855;
	ld.global.u32 	%r856, [%rd10+4];
	xor.b32  	%r1097, %r1097, %r856;
	ld.global.u32 	%r857, [%rd10+8];
	xor.b32  	%r1096, %r1096, %r857;
	ld.global.u32 	%r858, [%rd10+12];
	xor.b32  	%r1095, %r1095, %r858;
	ld.global.u32 	%r859, [%rd10+16];
	xor.b32  	%r1094, %r1094, %r859;
$L__BB0_82:
	and.b32  	%r861, %r851, 2;
	setp.eq.s32 	%p47, %r861, 0;
	@%p47 bra 	$L__BB0_84;
	ld.global.u32 	%r862, [%rd10+20];
	xor.b32  	%r1098, %r1098, %r862;
	ld.global.u32 	%r863, [%rd10+24];
	xor.b32  	%r1097, %r1097, %r863;
	ld.global.u32 	%r864, [%rd10+28];
	xor.b32  	%r1096, %r1096, %r864;
	ld.global.u32 	%r865, [%rd10+32];
	xor.b32  	%r1095, %r1095, %r865;
	ld.global.u32 	%r866, [%rd10+36];
	xor.b32  	%r1094, %r1094, %r866;
$L__BB0_84:
	and.b32  	%r868, %r851, 4;
	setp.eq.s32 	%p48, %r868, 0;
	@%p48 bra 	$L__BB0_86;
	ld.global.u32 	%r869, [%rd10+40];
	xor.b32  	%r1098, %r1098, %r869;
	ld.global.u32 	%r870, [%rd10+44];
	xor.b32  	%r1097, %r1097, %r870;
	ld.global.u32 	%r871, [%rd10+48];
	xor.b32  	%r1096, %r1096, %r871;
	ld.global.u32 	%r872, [%rd10+52];
	xor.b32  	%r1095, %r1095, %r872;
	ld.global.u32 	%r873, [%rd10+56];
	xor.b32  	%r1094, %r1094, %r873;
$L__BB0_86:
	and.b32  	%r875, %r851, 8;
	setp.eq.s32 	%p49, %r875, 0;
	@%p49 bra 	$L__BB0_88;
	ld.global.u32 	%r876, [%rd10+60];
	xor.b32  	%r1098, %r1098, %r876;
	ld.global.u32 	%r877, [%rd10+64];
	xor.b32  	%r1097, %r1097, %r877;
	ld.global.u32 	%r878, [%rd10+68];
	xor.b32  	%r1096, %r1096, %r878;
	ld.global.u32 	%r879, [%rd10+72];
	xor.b32  	%r1095, %r1095, %r879;
	ld.global.u32 	%r880, [%rd10+76];
	xor.b32  	%r1094, %r1094, %r880;
$L__BB0_88:
	and.b32  	%r882, %r851, 16;
	setp.eq.s32 	%p50, %r882, 0;
	@%p50 bra 	$L__BB0_90;
	ld.global.u32 	%r883, [%rd10+80];
	xor.b32  	%r1098, %r1098, %r883;
	ld.global.u32 	%r884, [%rd10+84];
	xor.b32  	%r1097, %r1097, %r884;
	ld.global.u32 	%r885, [%rd10+88];
	xor.b32  	%r1096, %r1096, %r885;
	ld.global.u32 	%r886, [%rd10+92];
	xor.b32  	%r1095, %r1095, %r886;
	ld.global.u32 	%r887, [%rd10+96];
	xor.b32  	%r1094, %r1094, %r887;
$L__BB0_90:
	and.b32  	%r889, %r851, 32;
	setp.eq.s32 	%p51, %r889, 0;
	@%p51 bra 	$L__BB0_92;
	ld.global.u32 	%r890, [%rd10+100];
	xor.b32  	%r1098, %r1098, %r890;
	ld.global.u32 	%r891, [%rd10+104];
	xor.b32  	%r1097, %r1097, %r891;
	ld.global.u32 	%r892, [%rd10+108];
	xor.b32  	%r1096, %r1096, %r892;
	ld.global.u32 	%r893, [%rd10+112];
	xor.b32  	%r1095, %r1095, %r893;
	ld.global.u32 	%r894, [%rd10+116];
	xor.b32  	%r1094, %r1094, %r894;
$L__BB0_92:
	and.b32  	%r896, %r851, 64;
	setp.eq.s32 	%p52, %r896, 0;
	@%p52 bra 	$L__BB0_94;
	ld.global.u32 	%r897, [%rd10+120];
	xor.b32  	%r1098, %r1098, %r897;
	ld.global.u32 	%r898, [%rd10+124];
	xor.b32  	%r1097, %r1097, %r898;
	ld.global.u32 	%r899, [%rd10+128];
	xor.b32  	%r1096, %r1096, %r899;
	ld.global.u32 	%r900, [%rd10+132];
	xor.b32  	%r1095, %r1095, %r900;
	ld.global.u32 	%r901, [%rd10+136];
	xor.b32  	%r1094, %r1094, %r901;
$L__BB0_94:
	and.b32  	%r903, %r851, 128;
	setp.eq.s32 	%p53, %r903, 0;
	@%p53 bra 	$L__BB0_96;
	ld.global.u32 	%r904, [%rd10+140];
	xor.b32  	%r1098, %r1098, %r904;
	ld.global.u32 	%r905, [%rd10+144];
	xor.b32  	%r1097, %r1097, %r905;
	ld.global.u32 	%r906, [%rd10+148];
	xor.b32  	%r1096, %r1096, %r906;
	ld.global.u32 	%r907, [%rd10+152];
	xor.b32  	%r1095, %r1095, %r907;
	ld.global.u32 	%r908, [%rd10+156];
	xor.b32  	%r1094, %r1094, %r908;
$L__BB0_96:
	and.b32  	%r910, %r851, 256;
	setp.eq.s32 	%p54, %r910, 0;
	@%p54 bra 	$L__BB0_98;
	ld.global.u32 	%r911, [%rd10+160];
	xor.b32  	%r1098, %r1098, %r911;
	ld.global.u32 	%r912, [%rd10+164];
	xor.b32  	%r1097, %r1097, %r912;
	ld.global.u32 	%r913, [%rd10+168];
	xor.b32  	%r1096, %r1096, %r913;
	ld.global.u32 	%r914, [%rd10+172];
	xor.b32  	%r1095, %r1095, %r914;
	ld.global.u32 	%r915, [%rd10+176];
	xor.b32  	%r1094, %r1094, %r915;
$L__BB0_98:
	and.b32  	%r917, %r851, 512;
	setp.eq.s32 	%p55, %r917, 0;
	@%p55 bra 	$L__BB0_100;
	ld.global.u32 	%r918, [%rd10+180];
	xor.b32  	%r1098, %r1098, %r918;
	ld.global.u32 	%r919, [%rd10+184];
	xor.b32  	%r1097, %r1097, %r919;
	ld.global.u32 	%r920, [%rd10+188];
	xor.b32  	%r1096, %r1096, %r920;
	ld.global.u32 	%r921, [%rd10+192];
	xor.b32  	%r1095, %r1095, %r921;
	ld.global.u32 	%r922, [%rd10+196];
	xor.b32  	%r1094, %r1094, %r922;
$L__BB0_100:
	and.b32  	%r924, %r851, 1024;
	setp.eq.s32 	%p56, %r924, 0;
	@%p56 bra 	$L__BB0_102;
	ld.global.u32 	%r925, [%rd10+200];
	xor.b32  	%r1098, %r1098, %r925;
	ld.global.u32 	%r926, [%rd10+204];
	xor.b32  	%r1097, %r1097, %r926;
	ld.global.u32 	%r927, [%rd10+208];
	xor.b32  	%r1096, %r1096, %r927;
	ld.global.u32 	%r928, [%rd10+212];
	xor.b32  	%r1095, %r1095, %r928;
	ld.global.u32 	%r929, [%rd10+216];
	xor.b32  	%r1094, %r1094, %r929;
$L__BB0_102:
	and.b32  	%r931, %r851, 2048;
	setp.eq.s32 	%p57, %r931, 0;
	@%p57 bra 	$L__BB0_104;
	ld.global.u32 	%r932, [%rd10+220];
	xor.b32  	%r1098, %r1098, %r932;
	ld.global.u32 	%r933, [%rd10+224];
	xor.b32  	%r1097, %r1097, %r933;
	ld.global.u32 	%r934, [%rd10+228];
	xor.b32  	%r1096, %r1096, %r934;
	ld.global.u32 	%r935, [%rd10+232];
	xor.b32  	%r1095, %r1095, %r935;
	ld.global.u32 	%r936, [%rd10+236];
	xor.b32  	%r1094, %r1094, %r936;
$L__BB0_104:
	and.b32  	%r938, %r851, 4096;
	setp.eq.s32 	%p58, %r938, 0;
	@%p58 bra 	$L__BB0_106;
	ld.global.u32 	%r939, [%rd10+240];
	xor.b32  	%r1098, %r1098, %r939;
	ld.global.u32 	%r940, [%rd10+244];
	xor.b32  	%r1097, %r1097, %r940;
	ld.global.u32 	%r941, [%rd10+248];
	xor.b32  	%r1096, %r1096, %r941;
	ld.global.u32 	%r942, [%rd10+252];
	xor.b32  	%r1095, %r1095, %r942;
	ld.global.u32 	%r943, [%rd10+256];
	xor.b32  	%r1094, %r1094, %r943;
$L__BB0_106:
	and.b32  	%r945, %r851, 8192;
	setp.eq.s32 	%p59, %r945, 0;
	@%p59 bra 	$L__BB0_108;
	ld.global.u32 	%r946, [%rd10+260];
	xor.b32  	%r1098, %r1098, %r946;
	ld.global.u32 	%r947, [%rd10+264];
	xor.b32  	%r1097, %r1097, %r947;
	ld.global.u32 	%r948, [%rd10+268];
	xor.b32  	%r1096, %r1096, %r948;
	ld.global.u32 	%r949, [%rd10+272];
	xor.b32  	%r1095, %r1095, %r949;
	ld.global.u32 	%r950, [%rd10+276];
	xor.b32  	%r1094, %r1094, %r950;
$L__BB0_108:
	and.b32  	%r952, %r851, 16384;
	setp.eq.s32 	%p60, %r952, 0;
	@%p60 bra 	$L__BB0_110;
	ld.global.u32 	%r953, [%rd10+280];
	xor.b32  	%r1098, %r1098, %r953;
	ld.global.u32 	%r954, [%rd10+284];
	xor.b32  	%r1097, %r1097, %r954;
	ld.global.u32 	%r955, [%rd10+288];
	xor.b32  	%r1096, %r1096, %r955;
	ld.global.u32 	%r956, [%rd10+292];
	xor.b32  	%r1095, %r1095, %r956;
	ld.global.u32 	%r957, [%rd10+296];
	xor.b32  	%r1094, %r1094, %r957;
$L__BB0_110:
	and.b32  	%r959, %r851, 32768;
	setp.eq.s32 	%p61, %r959, 0;
	@%p61 bra 	$L__BB0_112;
	ld.global.u32 	%r960, [%rd10+300];
	xor.b32  	%r1098, %r1098, %r960;
	ld.global.u32 	%r961, [%rd10+304];
	xor.b32  	%r1097, %r1097, %r961;
	ld.global.u32 	%r962, [%rd10+308];
	xor.b32  	%r1096, %r1096, %r962;
	ld.global.u32 	%r963, [%rd10+312];
	xor.b32  	%r1095, %r1095, %r963;
	ld.global.u32 	%r964, [%rd10+316];
	xor.b32  	%r1094, %r1094, %r964;
$L__BB0_112:
	add.s32 	%r1277, %r1277, 16;
	setp.ne.s32 	%p62, %r1277, 32;
	@%p62 bra 	$L__BB0_80;
	mad.lo.s32 	%r965, %r1271, -31, %r375;
	add.s32 	%r1271, %r965, 1;
	setp.ne.s32 	%p63, %r1271, 5;
	@%p63 bra 	$L__BB0_79;
	st.local.u32 	[%rd3+4], %r1098;
	st.local.v2.u32 	[%rd3+8], {%r1097, %r1096};
	st.local.v2.u32 	[%rd3+16], {%r1095, %r1094};
$L__BB0_115:
	shr.u64 	%rd49, %rd5, 2;
	add.s32 	%r1081, %r1081, 1;
	setp.gt.u64 	%p64, %rd5, 3;
	@%p64 bra 	$L__BB0_3;
$L__BB0_116:
	ld.param.u64 	%rd47, [gpu_trunc_normal_param_1];
	cvta.to.global.u64 	%rd30, %rd14;
	mul.wide.s32 	%rd31, %r3, 4;
	add.s64 	%rd32, %rd30, %rd31;
	ld.global.f32 	%f1, [%rd32];
	abs.f32 	%f41, %f1;
	setp.equ.f32 	%p65, %f41, 0f7F800000;
	cvta.to.global.u64 	%rd33, %rd47;
	add.s64 	%rd12, %rd33, %rd31;
	@%p65 bra 	$L__BB0_125;
	add.s64 	%rd35, %rd2, %rd31;
	ld.global.f32 	%f408, [%rd35];
$L__BB0_118:
	abs.f32 	%f209, %f408;
	setp.equ.f32 	%p91, %f209, 0f7F800000;
	@%p91 bra 	$L__BB0_136;
	ld.global.f32 	%f410, [%rd12];
$L__BB0_120:
	add.s64 	%rd43, %rd1, %rd31;
	ld.global.f32 	%f33, [%rd43];
	mov.b32 	%r1388, 0;
	mov.f32 	%f412, 0f00000000;
	mov.u32 	%r1389, %r1388;
	mov.u32 	%r1391, %r1094;
	mov.u32 	%r1392, %r1095;
	mov.u32 	%r1393, %r1096;
$L__BB0_121:
	setp.eq.s32 	%p117, %r1388, 1;
	mov.b32 	%r1388, 0;
	mov.f32 	%f413, %f412;
	@%p117 bra 	$L__BB0_123;
	shr.u32 	%r1057, %r1098, 2;
	xor.b32  	%r1058, %r1057, %r1098;
	shl.b32 	%r1059, %r1094, 4;
	shl.b32 	%r1060, %r1058, 1;
	xor.b32  	%r1061, %r1060, %r1059;
	xor.b32  	%r1062, %r1061, %r1058;
	xor.b32  	%r1392, %r1062, %r1094;
	add.s32 	%r1063, %r1390, %r1392;
	add.s32 	%r1064, %r1063, 362437;
	shr.u32 	%r1065, %r1097, 2;
	xor.b32  	%r1066, %r1065, %r1097;
	shl.b32 	%r1067, %r1392, 4;
	shl.b32 	%r1068, %r1066, 1;
	xor.b32  	%r1069, %r1068, %r1067;
	xor.b32  	%r1070, %r1069, %r1066;
	xor.b32  	%r1391, %r1070, %r1392;
	add.s32 	%r1390, %r1390, 724874;
	add.s32 	%r1071, %r1391, %r1390;
	cvt.rn.f32.u32 	%f378, %r1064;
	fma.rn.f32 	%f379, %f378, 0f2F800000, 0f2F000000;
	cvt.rn.f32.u32 	%f380, %r1071;
	fma.rn.f32 	%f381, %f380, 0f30C90FDB, 0f30490FDB;
	setp.lt.f32 	%p118, %f379, 0f00800000;
	mul.f32 	%f382, %f379, 0f4B000000;
	selp.f32 	%f383, %f382, %f379, %p118;
	selp.f32 	%f384, 0fC1B80000, 0f00000000, %p118;
	mov.b32 	%r1072, %f383;
	add.s32 	%r1073, %r1072, -1059760811;
	and.b32  	%r1074, %r1073, -8388608;
	sub.s32 	%r1075, %r1072, %r1074;
	mov.b32 	%f385, %r1075;
	cvt.rn.f32.s32 	%f386, %r1074;
	fma.rn.f32 	%f387, %f386, 0f34000000, %f384;
	add.f32 	%f388, %f385, 0fBF800000;
	fma.rn.f32 	%f389, %f388, 0fBE055027, 0f3E1039F6;
	fma.rn.f32 	%f390, %f389, %f388, 0fBDF8CDCC;
	fma.rn.f32 	%f391, %f390, %f388, 0f3E0F2955;
	fma.rn.f32 	%f392, %f391, %f388, 0fBE2AD8B9;
	fma.rn.f32 	%f393, %f392, %f388, 0f3E4CED0B;
	fma.rn.f32 	%f394, %f393, %f388, 0fBE7FFF22;
	fma.rn.f32 	%f395, %f394, %f388, 0f3EAAAA78;
	fma.rn.f32 	%f396, %f395, %f388, 0fBF000000;
	mul.f32 	%f397, %f388, %f396;
	fma.rn.f32 	%f398, %f397, %f388, %f388;
	fma.rn.f32 	%f399, %f387, 0f3F317218, %f398;
	setp.gt.u32 	%p119, %r1072, 2139095039;
	fma.rn.f32 	%f400, %f383, 0f7F800000, 0f7F800000;
	selp.f32 	%f401, %f400, %f399, %p119;
	setp.eq.f32 	%p120, %f383, 0f00000000;
	mul.f32 	%f402, %f401, 0fC0000000;
	selp.f32 	%f403, 0f7F800000, %f402, %p120;
	sqrt.rn.f32 	%f404, %f403;
	sin.approx.f32 	%f405, %f381;
	cos.approx.f32 	%f406, %f381;
	mul.f32 	%f413, %f404, %f405;
	mul.f32 	%f412, %f404, %f406;
	mov.b32 	%r1388, 1;
	mov.u32 	%r1393, %r1094;
	mov.u32 	%r1097, %r1095;
	mov.u32 	%r1098, %r1096;
$L__BB0_123:
	fma.rn.f32 	%f414, %f33, %f413, %f410;
	setp.gtu.f32 	%p121, %f1, %f414;
	@%p121 bra 	$L__BB0_145;
	setp.gtu.f32 	%p122, %f414, %f408;
	setp.lt.u32 	%p123, %r1389, 99;
	and.pred  	%p124, %p122, %p123;
	@%p124 bra 	$L__BB0_146;
	bra.uni 	$L__BB0_134;
$L__BB0_125:
	add.s64 	%rd37, %rd2, %rd31;
	ld.global.f32 	%f408, [%rd37];
	ld.global.f32 	%f4, [%rd12];
	setp.gtu.f32 	%p66, %f408, %f4;
	@%p66 bra 	$L__BB0_118;
	add.s64 	%rd39, %rd1, %rd31;
	ld.global.f32 	%f5, [%rd39];
	sub.f32 	%f42, %f408, %f4;
	div.rn.f32 	%f43, %f42, %f5;
	setp.lt.f32 	%p67, %f43, 0f00000000;
	selp.f32 	%f6, 0fBF800000, 0f3F800000, %p67;
	mul.f32 	%f7, %f43, %f6;
	abs.f32 	%f44, %f7;
	setp.lt.f32 	%p68, %f44, 0f00800000;
	mul.f32 	%f46, %f44, 0f4B800000;
	selp.f32 	%f47, %f46, %f44, %p68;
	selp.f32 	%f48, 0fC1C00000, 0f00000000, %p68;
	mov.b32 	%r967, %f47;
	add.s32 	%r968, %r967, -1060439283;
	and.b32  	%r969, %r968, -8388608;
	sub.s32 	%r970, %r967, %r969;
	mov.b32 	%f49, %r970;
	cvt.rn.f32.s32 	%f50, %r969;
	fma.rn.f32 	%f51, %f50, 0f34000000, %f48;
	add.f32 	%f52, %f49, 0fBF800000;
	add.f32 	%f53, %f49, 0f3F800000;
	rcp.approx.ftz.f32 	%f54, %f53;
	add.f32 	%f55, %f52, %f52;
	mul.f32 	%f56, %f55, %f54;
	mul.f32 	%f57, %f56, %f56;
	sub.f32 	%f58, %f52, %f56;
	add.f32 	%f59, %f58, %f58;
	neg.f32 	%f60, %f56;
	fma.rn.f32 	%f61, %f60, %f52, %f59;
	mul.rn.f32 	%f62, %f54, %f61;
	fma.rn.f32 	%f63, %f57, 0f3A2C32E4, 0f3B52E7DB;
	fma.rn.f32 	%f64, %f63, %f57, 0f3C93BB73;
	fma.rn.f32 	%f65, %f64, %f57, 0f3DF6384F;
	mul.rn.f32 	%f66, %f65, %f57;
	fma.rn.f32 	%f67, %f56, 0f3FB8AA3B, %f51;
	sub.f32 	%f68, %f51, %f67;
	fma.rn.f32 	%f69, %f56, 0f3FB8AA3B, %f68;
	fma.rn.f32 	%f70, %f62, 0f3FB8AA3B, %f69;
	fma.rn.f32 	%f71, %f56, 0f32A55E34, %f70;
	mul.f32 	%f72, %f66, 0f40400000;
	fma.rn.f32 	%f73, %f72, %f62, %f71;
	fma.rn.f32 	%f74, %f66, %f56, %f73;
	add.rn.f32 	%f75, %f67, %f74;
	neg.f32 	%f76, %f67;
	add.rn.f32 	%f77, %f75, %f76;
	neg.f32 	%f78, %f77;
	add.rn.f32 	%f79, %f74, %f78;
	mov.f32 	%f80, 0f40000000;
	mul.rn.f32 	%f81, %f75, %f80;
	neg.f32 	%f82, %f81;
	fma.rn.f32 	%f83, %f75, 0f40000000, %f82;
	fma.rn.f32 	%f84, %f79, 0f40000000, %f83;
	cvt.rni.f32.f32 	%f85, %f81;
	sub.f32 	%f86, %f81, %f85;
	add.f32 	%f87, %f86, %f84;
	fma.rn.f32 	%f88, %f87, 0f391FCB8E, 0f3AAF85ED;
	fma.rn.f32 	%f89, %f88, %f87, 0f3C1D9856;
	fma.rn.f32 	%f90, %f89, %f87, 0f3D6357BB;
	fma.rn.f32 	%f91, %f90, %f87, 0f3E75FDEC;
	fma.rn.f32 	%f92, %f91, %f87, 0f3F317218;
	fma.rn.f32 	%f93, %f92, %f87, 0f3F800000;
	cvt.rzi.s32.f32 	%r971, %f85;
	setp.gt.f32 	%p69, %f85, 0f00000000;
	selp.b32 	%r972, 0, -2097152000, %p69;
	add.s32 	%r973, %r972, 2130706432;
	mov.b32 	%f94, %r973;
	mul.f32 	%f95, %f93, %f94;
	shl.b32 	%r974, %r971, 23;
	sub.s32 	%r975, %r974, %r972;
	mov.b32 	%f96, %r975;
	mul.f32 	%f97, %f95, %f96;
	abs.f32 	%f98, %f81;
	setp.gt.f32 	%p70, %f98, 0f43180000;
	setp.lt.f32 	%p71, %f81, 0f00000000;
	selp.f32 	%f99, 0f00000000, 0f7F800000, %p71;
	selp.f32 	%f100, %f99, %f97, %p70;
	setp.eq.f32 	%p72, %f7, 0f3F800000;
	setp.nan.f32 	%p73, %f44, %f44;
	setp.eq.f32 	%p74, %f7, 0f00000000;
	setp.eq.f32 	%p75, %f44, 0f7F800000;
	add.f32 	%f101, %f7, %f7;
	mov.b32 	%r976, %f101;
	and.b32  	%r977, %r976, 2147483647;
	mov.b32 	%f102, %r977;
	add.rn.f32 	%f103, %f7, %f80;
	selp.f32 	%f104, %f102, %f100, %p75;
	selp.f32 	%f105, %f102, %f104, %p74;
	selp.f32 	%f106, %f103, %f105, %p73;
	add.f32 	%f107, %f106, 0f40800000;
	selp.f32 	%f108, 0f40A00000, %f107, %p72;
	sqrt.rn.f32 	%f109, %f108;
	add.f32 	%f110, %f7, %f109;
	mul.f32 	%f8, %f110, 0f3F000000;
	mov.b32 	%r1374, 0;
$L__BB0_127:
	mov.u32 	%r561, %r1374;
	mov.u32 	%r560, %r1098;
	mov.u32 	%r559, %r1097;
	mov.u32 	%r1098, %r1096;
	mov.u32 	%r1097, %r1095;
	mov.u32 	%r1096, %r1094;
	shr.u32 	%r978, %r560, 2;
	xor.b32  	%r979, %r978, %r560;
	shl.b32 	%r980, %r1096, 4;
	shl.b32 	%r981, %r979, 1;
	xor.b32  	%r982, %r981, %r980;
	xor.b32  	%r983, %r982, %r979;
	xor.b32  	%r1095, %r983, %r1096;
	add.s32 	%r984, %r1390, %r1095;
	add.s32 	%r985, %r984, 362437;
	cvt.rn.f32.u32 	%f112, %r985;
	fma.rn.f32 	%f113, %f112, 0f2F800000, 0f2F000000;
	mov.f32 	%f407, 0f3F800000;
	sub.f32 	%f114, %f407, %f113;
	setp.lt.f32 	%p76, %f114, 0f00800000;
	mul.f32 	%f115, %f114, 0f4B000000;
	selp.f32 	%f116, %f115, %f114, %p76;
	selp.f32 	%f117, 0fC1B80000, 0f00000000, %p76;
	mov.b32 	%r986, %f116;
	add.s32 	%r987, %r986, -1059760811;
	and.b32  	%r988, %r987, -8388608;
	sub.s32 	%r989, %r986, %r988;
	mov.b32 	%f118, %r989;
	cvt.rn.f32.s32 	%f119, %r988;
	fma.rn.f32 	%f120, %f119, 0f34000000, %f117;
	add.f32 	%f121, %f118, 0fBF800000;
	fma.rn.f32 	%f122, %f121, 0fBE055027, 0f3E1039F6;
	fma.rn.f32 	%f123, %f122, %f121, 0fBDF8CDCC;
	fma.rn.f32 	%f124, %f123, %f121, 0f3E0F2955;
	fma.rn.f32 	%f125, %f124, %f121, 0fBE2AD8B9;
	fma.rn.f32 	%f126, %f125, %f121, 0f3E4CED0B;
	fma.rn.f32 	%f127, %f126, %f121, 0fBE7FFF22;
	fma.rn.f32 	%f128, %f127, %f121, 0f3EAAAA78;
	fma.rn.f32 	%f129, %f128, %f121, 0fBF000000;
	mul.f32 	%f130, %f121, %f129;
	fma.rn.f32 	%f131, %f130, %f121, %f121;
	fma.rn.f32 	%f132, %f120, 0f3F317218, %f131;
	setp.gt.u32 	%p77, %r986, 2139095039;
	fma.rn.f32 	%f133, %f116, 0f7F800000, 0f7F800000;
	selp.f32 	%f134, %f133, %f132, %p77;
	setp.eq.f32 	%p78, %f116, 0f00000000;
	selp.f32 	%f135, 0fFF800000, %f134, %p78;
	div.rn.f32 	%f136, %f135, %f8;
	sub.f32 	%f9, %f7, %f136;
	sub.f32 	%f10, %f9, %f8;
	abs.f32 	%f11, %f10;
	setp.eq.f32 	%p79, %f10, 0f3F800000;
	@%p79 bra 	$L__BB0_132;
	setp.num.f32 	%p80, %f11, %f11;
	@%p80 bra 	$L__BB0_130;
	mov.f32 	%f192, 0f40000000;
	add.rn.f32 	%f407, %f10, %f192;
	bra.uni 	$L__BB0_132;
$L__BB0_130:
	setp.lt.f32 	%p81, %f11, 0f00800000;
	mul.f32 	%f137, %f11, 0f4B800000;
	selp.f32 	%f138, %f137, %f11, %p81;
	mov.b32 	%r990, %f138;
	add.s32 	%r991, %r990, -1060439283;
	and.b32  	%r992, %r991, -8388608;
	sub.s32 	%r993, %r990, %r992;
	mov.b32 	%f139, %r993;
	cvt.rn.f32.s32 	%f140, %r992;
	selp.f32 	%f141, 0fC1C00000, 0f00000000, %p81;
	fma.rn.f32 	%f142, %f140, 0f34000000, %f141;
	add.f32 	%f143, %f139, 0fBF800000;
	add.f32 	%f144, %f139, 0f3F800000;
	rcp.approx.ftz.f32 	%f145, %f144;
	add.f32 	%f146, %f143, %f143;
	mul.f32 	%f147, %f146, %f145;
	mul.f32 	%f148, %f147, %f147;
	neg.f32 	%f149, %f147;
	sub.f32 	%f150, %f143, %f147;
	add.f32 	%f151, %f150, %f150;
	fma.rn.f32 	%f152, %f149, %f143, %f151;
	mul.rn.f32 	%f153, %f145, %f152;
	fma.rn.f32 	%f154, %f148, 0f3A2C32E4, 0f3B52E7DB;
	fma.rn.f32 	%f155, %f154, %f148, 0f3C93BB73;
	fma.rn.f32 	%f156, %f155, %f148, 0f3DF6384F;
	mul.rn.f32 	%f157, %f156, %f148;
	fma.rn.f32 	%f158, %f147, 0f3FB8AA3B, %f142;
	mul.f32 	%f159, %f157, 0f40400000;
	sub.f32 	%f160, %f142, %f158;
	fma.rn.f32 	%f161, %f147, 0f3FB8AA3B, %f160;
	fma.rn.f32 	%f162, %f153, 0f3FB8AA3B, %f161;
	fma.rn.f32 	%f163, %f147, 0f32A55E34, %f162;
	fma.rn.f32 	%f164, %f159, %f153, %f163;
	fma.rn.f32 	%f165, %f157, %f147, %f164;
	add.rn.f32 	%f166, %f158, %f165;
	mov.f32 	%f167, 0f40000000;
	mul.rn.f32 	%f168, %f166, %f167;
	cvt.rni.f32.f32 	%f169, %f168;
	sub.f32 	%f170, %f168, %f169;
	neg.f32 	%f171, %f168;
	fma.rn.f32 	%f172, %f166, 0f40000000, %f171;
	neg.f32 	%f173, %f158;
	add.rn.f32 	%f174, %f166, %f173;
	neg.f32 	%f175, %f174;
	add.rn.f32 	%f176, %f165, %f175;
	fma.rn.f32 	%f177, %f176, 0f40000000, %f172;
	add.f32 	%f178, %f170, %f177;
	setp.gt.f32 	%p82, %f169, 0f00000000;
	selp.b32 	%r994, 0, -2097152000, %p82;
	setp.neu.f32 	%p83, %f10, 0f00000000;
	setp.neu.f32 	%p84, %f11, 0f7F800000;
	setp.lt.f32 	%p85, %f168, 0f00000000;
	selp.f32 	%f179, 0f00000000, 0f7F800000, %p85;
	abs.f32 	%f180, %f168;
	setp.gt.f32 	%p86, %f180, 0f43180000;
	cvt.rzi.s32.f32 	%r995, %f169;
	shl.b32 	%r996, %r995, 23;
	sub.s32 	%r997, %r996, %r994;
	mov.b32 	%f181, %r997;
	add.s32 	%r998, %r994, 2130706432;
	mov.b32 	%f182, %r998;
	fma.rn.f32 	%f183, %f178, 0f391FCB8E, 0f3AAF85ED;
	fma.rn.f32 	%f184, %f183, %f178, 0f3C1D9856;
	fma.rn.f32 	%f185, %f184, %f178, 0f3D6357BB;
	fma.rn.f32 	%f186, %f185, %f178, 0f3E75FDEC;
	fma.rn.f32 	%f187, %f186, %f178, 0f3F317218;
	fma.rn.f32 	%f188, %f187, %f178, 0f3F800000;
	mul.f32 	%f189, %f188, %f182;
	mul.f32 	%f190, %f189, %f181;
	selp.f32 	%f407, %f179, %f190, %p86;
	and.pred  	%p87, %p83, %p84;
	@%p87 bra 	$L__BB0_132;
	add.f32 	%f191, %f10, %f10;
	mov.b32 	%r999, %f191;
	and.b32  	%r1000, %r999, 2147483647;
	mov.b32 	%f407, %r1000;
$L__BB0_132:
	mul.f32 	%f193, %f407, 0fBF000000;
	fma.rn.f32 	%f194, %f193, 0f3BBB989D, 0f3F000000;
	cvt.sat.f32.f32 	%f195, %f194;
	mov.f32 	%f196, 0f4B400001;
	mov.f32 	%f197, 0f437C0000;
	fma.rm.f32 	%f198, %f195, %f197, %f196;
	add.f32 	%f199, %f198, 0fCB40007F;
	neg.f32 	%f200, %f199;
	fma.rn.f32 	%f201, %f193, 0f3FB8AA3B, %f200;
	fma.rn.f32 	%f202, %f193, 0f32A57060, %f201;
	mov.b32 	%r1001, %f198;
	shl.b32 	%r1002, %r1001, 23;
	mov.b32 	%f203, %r1002;
	ex2.approx.ftz.f32 	%f204, %f202;
	mul.f32 	%f205, %f204, %f203;
	shr.u32 	%r1003, %r559, 2;
	xor.b32  	%r1004, %r1003, %r559;
	shl.b32 	%r1005, %r1095, 4;
	shl.b32 	%r1006, %r1004, 1;
	xor.b32  	%r1007, %r1006, %r1005;
	xor.b32  	%r1008, %r1007, %r1004;
	xor.b32  	%r1094, %r1008, %r1095;
	add.s32 	%r1390, %r1390, 724874;
	add.s32 	%r1009, %r1094, %r1390;
	cvt.rn.f32.u32 	%f206, %r1009;
	fma.rn.f32 	%f207, %f206, 0f2F800000, 0f2F000000;
	setp.gtu.f32 	%p88, %f207, %f205;
	add.s32 	%r1374, %r561, 1;
	setp.lt.u32 	%p89, %r561, 99;
	and.pred  	%p90, %p88, %p89;
	@%p90 bra 	$L__BB0_127;
	mul.f32 	%f208, %f5, %f6;
	fma.rn.f32 	%f414, %f208, %f9, %f4;
$L__BB0_134:
	ld.param.u64 	%rd48, [gpu_trunc_normal_param_5];
	cvta.to.global.u64 	%rd44, %rd48;
	add.s64 	%rd46, %rd44, %rd31;
	st.global.f32 	[%rd46], %f414;
$L__BB0_135:
	ret;
$L__BB0_136:
	ld.global.f32 	%f410, [%rd12];
	setp.ltu.f32 	%p92, %f1, %f410;
	@%p92 bra 	$L__BB0_120;
	add.s64 	%rd41, %rd1, %rd31;
	ld.global.f32 	%f20, [%rd41];
	sub.f32 	%f210, %f1, %f410;
	div.rn.f32 	%f211, %f210, %f20;
	setp.lt.f32 	%p93, %f211, 0f00000000;
	selp.f32 	%f21, 0fBF800000, 0f3F800000, %p93;
	mul.f32 	%f22, %f211, %f21;
	abs.f32 	%f212, %f22;
	setp.lt.f32 	%p94, %f212, 0f00800000;
	mul.f32 	%f214, %f212, 0f4B800000;
	selp.f32 	%f215, %f214, %f212, %p94;
	selp.f32 	%f216, 0fC1C00000, 0f00000000, %p94;
	mov.b32 	%r1011, %f215;
	add.s32 	%r1012, %r1011, -1060439283;
	and.b32  	%r1013, %r1012, -8388608;
	sub.s32 	%r1014, %r1011, %r1013;
	mov.b32 	%f217, %r1014;
	cvt.rn.f32.s32 	%f218, %r1013;
	fma.rn.f32 	%f219, %f218, 0f34000000, %f216;
	add.f32 	%f220, %f217, 0fBF800000;
	add.f32 	%f221, %f217, 0f3F800000;
	rcp.approx.ftz.f32 	%f222, %f221;
	add.f32 	%f223, %f220, %f220;
	mul.f32 	%f224, %f223, %f222;
	mul.f32 	%f225, %f224, %f224;
	sub.f32 	%f226, %f220, %f224;
	add.f32 	%f227, %f226, %f226;
	neg.f32 	%f228, %f224;
	fma.rn.f32 	%f229, %f228, %f220, %f227;
	mul.rn.f32 	%f230, %f222, %f229;
	fma.rn.f32 	%f231, %f225, 0f3A2C32E4, 0f3B52E7DB;
	fma.rn.f32 	%f232, %f231, %f225, 0f3C93BB73;
	fma.rn.f32 	%f233, %f232, %f225, 0f3DF6384F;
	mul.rn.f32 	%f234, %f233, %f225;
	fma.rn.f32 	%f235, %f224, 0f3FB8AA3B, %f219;
	sub.f32 	%f236, %f219, %f235;
	fma.rn.f32 	%f237, %f224, 0f3FB8AA3B, %f236;
	fma.rn.f32 	%f238, %f230, 0f3FB8AA3B, %f237;
	fma.rn.f32 	%f239, %f224, 0f32A55E34, %f238;
	mul.f32 	%f240, %f234, 0f40400000;
	fma.rn.f32 	%f241, %f240, %f230, %f239;
	fma.rn.f32 	%f242, %f234, %f224, %f241;
	add.rn.f32 	%f243, %f235, %f242;
	neg.f32 	%f244, %f235;
	add.rn.f32 	%f245, %f243, %f244;
	neg.f32 	%f246, %f245;
	add.rn.f32 	%f247, %f242, %f246;
	mov.f32 	%f248, 0f40000000;
	mul.rn.f32 	%f249, %f243, %f248;
	neg.f32 	%f250, %f249;
	fma.rn.f32 	%f251, %f243, 0f40000000, %f250;
	fma.rn.f32 	%f252, %f247, 0f40000000, %f251;
	cvt.rni.f32.f32 	%f253, %f249;
	sub.f32 	%f254, %f249, %f253;
	add.f32 	%f255, %f254, %f252;
	fma.rn.f32 	%f256, %f255, 0f391FCB8E, 0f3AAF85ED;
	fma.rn.f32 	%f257, %f256, %f255, 0f3C1D9856;
	fma.rn.f32 	%f258, %f257, %f255, 0f3D6357BB;
	fma.rn.f32 	%f259, %f258, %f255, 0f3E75FDEC;
	fma.rn.f32 	%f260, %f259, %f255, 0f3F317218;
	fma.rn.f32 	%f261, %f260, %f255, 0f3F800000;
	cvt.rzi.s32.f32 	%r1015, %f253;
	setp.gt.f32 	%p95, %f253, 0f00000000;
	selp.b32 	%r1016, 0, -2097152000, %p95;
	add.s32 	%r1017, %r1016, 2130706432;
	mov.b32 	%f262, %r1017;
	mul.f32 	%f263, %f261, %f262;
	shl.b32 	%r1018, %r1015, 23;
	sub.s32 	%r1019, %r1018, %r1016;
	mov.b32 	%f264, %r1019;
	mul.f32 	%f265, %f263, %f264;
	abs.f32 	%f266, %f249;
	setp.gt.f32 	%p96, %f266, 0f43180000;
	setp.lt.f32 	%p97, %f249, 0f00000000;
	selp.f32 	%f267, 0f00000000, 0f7F800000, %p97;
	selp.f32 	%f268, %f267, %f265, %p96;
	setp.eq.f32 	%p98, %f22, 0f3F800000;
	setp.nan.f32 	%p99, %f212, %f212;
	setp.eq.f32 	%p100, %f22, 0f00000000;
	setp.eq.f32 	%p101, %f212, 0f7F800000;
	add.f32 	%f269, %f22, %f22;
	mov.b32 	%r1020, %f269;
	and.b32  	%r1021, %r1020, 2147483647;
	mov.b32 	%f270, %r1021;
	add.rn.f32 	%f271, %f22, %f248;
	selp.f32 	%f272, %f270, %f268, %p101;
	selp.f32 	%f273, %f270, %f272, %p100;
	selp.f32 	%f274, %f271, %f273, %p99;
	add.f32 	%f275, %f274, 0f40800000;
	selp.f32 	%f276, 0f40A00000, %f275, %p98;
	sqrt.rn.f32 	%f277, %f276;
	add.f32 	%f278, %f22, %f277;
	mul.f32 	%f23, %f278, 0f3F000000;
	mov.b32 	%r1381, 0;
$L__BB0_138:
	mov.u32 	%r572, %r1381;
	mov.u32 	%r571, %r1098;
	mov.u32 	%r570, %r1097;
	mov.u32 	%r1098, %r1096;
	mov.u32 	%r1097, %r1095;
	mov.u32 	%r1096, %r1094;
	shr.u32 	%r1022, %r571, 2;
	xor.b32  	%r1023, %r1022, %r571;
	shl.b32 	%r1024, %r1096, 4;
	shl.b32 	%r1025, %r1023, 1;
	xor.b32  	%r1026, %r1025, %r1024;
	xor.b32  	%r1027, %r1026, %r1023;
	xor.b32  	%r1095, %r1027, %r1096;
	add.s32 	%r1028, %r1390, %r1095;
	add.s32 	%r1029, %r1028, 362437;
	cvt.rn.f32.u32 	%f280, %r1029;
	fma.rn.f32 	%f281, %f280, 0f2F800000, 0f2F000000;
	mov.f32 	%f409, 0f3F800000;
	sub.f32 	%f282, %f409, %f281;
	setp.lt.f32 	%p102, %f282, 0f00800000;
	mul.f32 	%f283, %f282, 0f4B000000;
	selp.f32 	%f284, %f283, %f282, %p102;
	selp.f32 	%f285, 0fC1B80000, 0f00000000, %p102;
	mov.b32 	%r1030, %f284;
	add.s32 	%r1031, %r1030, -1059760811;
	and.b32  	%r1032, %r1031, -8388608;
	sub.s32 	%r1033, %r1030, %r1032;
	mov.b32 	%f286, %r1033;
	cvt.rn.f32.s32 	%f287, %r1032;
	fma.rn.f32 	%f288, %f287, 0f34000000, %f285;
	add.f32 	%f289, %f286, 0fBF800000;
	fma.rn.f32 	%f290, %f289, 0fBE055027, 0f3E1039F6;
	fma.rn.f32 	%f291, %f290, %f289, 0fBDF8CDCC;
	fma.rn.f32 	%f292, %f291, %f289, 0f3E0F2955;
	fma.rn.f32 	%f293, %f292, %f289, 0fBE2AD8B9;
	fma.rn.f32 	%f294, %f293, %f289, 0f3E4CED0B;
	fma.rn.f32 	%f295, %f294, %f289, 0fBE7FFF22;
	fma.rn.f32 	%f296, %f295, %f289, 0f3EAAAA78;
	fma.rn.f32 	%f297, %f296, %f289, 0fBF000000;
	mul.f32 	%f298, %f289, %f297;
	fma.rn.f32 	%f299, %f298, %f289, %f289;
	fma.rn.f32 	%f300, %f288, 0f3F317218, %f299;
	setp.gt.u32 	%p103, %r1030, 2139095039;
	fma.rn.f32 	%f301, %f284, 0f7F800000, 0f7F800000;
	selp.f32 	%f302, %f301, %f300, %p103;
	setp.eq.f32 	%p104, %f284, 0f00000000;
	selp.f32 	%f303, 0fFF800000, %f302, %p104;
	div.rn.f32 	%f304, %f303, %f23;
	sub.f32 	%f24, %f22, %f304;
	sub.f32 	%f25, %f24, %f23;
	abs.f32 	%f26, %f25;
	setp.eq.f32 	%p105, %f25, 0f3F800000;
	@%p105 bra 	$L__BB0_143;
	setp.num.f32 	%p106, %f26, %f26;
	@%p106 bra 	$L__BB0_141;
	mov.f32 	%f360, 0f40000000;
	add.rn.f32 	%f409, %f25, %f360;
	bra.uni 	$L__BB0_143;
$L__BB0_141:
	setp.lt.f32 	%p107, %f26, 0f00800000;
	mul.f32 	%f305, %f26, 0f4B800000;
	selp.f32 	%f306, %f305, %f26, %p107;
	mov.b32 	%r1034, %f306;
	add.s32 	%r1035, %r1034, -1060439283;
	and.b32  	%r1036, %r1035, -8388608;
	sub.s32 	%r1037, %r1034, %r1036;
	mov.b32 	%f307, %r1037;
	cvt.rn.f32.s32 	%f308, %r1036;
	selp.f32 	%f309, 0fC1C00000, 0f00000000, %p107;
	fma.rn.f32 	%f310, %f308, 0f34000000, %f309;
	add.f32 	%f311, %f307, 0fBF800000;
	add.f32 	%f312, %f307, 0f3F800000;
	rcp.approx.ftz.f32 	%f313, %f312;
	add.f32 	%f314, %f311, %f311;
	mul.f32 	%f315, %f314, %f313;
	mul.f32 	%f316, %f315, %f315;
	neg.f32 	%f317, %f315;
	sub.f32 	%f318, %f311, %f315;
	add.f32 	%f319, %f318, %f318;
	fma.rn.f32 	%f320, %f317, %f311, %f319;
	mul.rn.f32 	%f321, %f313, %f320;
	fma.rn.f32 	%f322, %f316, 0f3A2C32E4, 0f3B52E7DB;
	fma.rn.f32 	%f323, %f322, %f316, 0f3C93BB73;
	fma.rn.f32 	%f324, %f323, %f316, 0f3DF6384F;
	mul.rn.f32 	%f325, %f324, %f316;
	fma.rn.f32 	%f326, %f315, 0f3FB8AA3B, %f310;
	mul.f32 	%f327, %f325, 0f40400000;
	sub.f32 	%f328, %f310, %f326;
	fma.rn.f32 	%f329, %f315, 0f3FB8AA3B, %f328;
	fma.rn.f32 	%f330, %f321, 0f3FB8AA3B, %f329;
	fma.rn.f32 	%f331, %f315, 0f32A55E34, %f330;
	fma.rn.f32 	%f332, %f327, %f321, %f331;
	fma.rn.f32 	%f333, %f325, %f315, %f332;
	add.rn.f32 	%f334, %f326, %f333;
	mov.f32 	%f335, 0f40000000;
	mul.rn.f32 	%f336, %f334, %f335;
	cvt.rni.f32.f32 	%f337, %f336;
	sub.f32 	%f338, %f336, %f337;
	neg.f32 	%f339, %f336;
	fma.rn.f32 	%f340, %f334, 0f40000000, %f339;
	neg.f32 	%f341, %f326;
	add.rn.f32 	%f342, %f334, %f341;
	neg.f32 	%f343, %f342;
	add.rn.f32 	%f344, %f333, %f343;
	fma.rn.f32 	%f345, %f344, 0f40000000, %f340;
	add.f32 	%f346, %f338, %f345;
	setp.gt.f32 	%p108, %f337, 0f00000000;
	selp.b32 	%r1038, 0, -2097152000, %p108;
	setp.neu.f32 	%p109, %f25, 0f00000000;
	setp.neu.f32 	%p110, %f26, 0f7F800000;
	setp.lt.f32 	%p111, %f336, 0f00000000;
	selp.f32 	%f347, 0f00000000, 0f7F800000, %p111;
	abs.f32 	%f348, %f336;
	setp.gt.f32 	%p112, %f348, 0f43180000;
	cvt.rzi.s32.f32 	%r1039, %f337;
	shl.b32 	%r1040, %r1039, 23;
	sub.s32 	%r1041, %r1040, %r1038;
	mov.b32 	%f349, %r1041;
	add.s32 	%r1042, %r1038, 2130706432;
	mov.b32 	%f350, %r1042;
	fma.rn.f32 	%f351, %f346, 0f391FCB8E, 0f3AAF85ED;
	fma.rn.f32 	%f352, %f351, %f346, 0f3C1D9856;
	fma.rn.f32 	%f353, %f352, %f346, 0f3D6357BB;
	fma.rn.f32 	%f354, %f353, %f346, 0f3E75FDEC;
	fma.rn.f32 	%f355, %f354, %f346, 0f3F317218;
	fma.rn.f32 	%f356, %f355, %f346, 0f3F800000;
	mul.f32 	%f357, %f356, %f350;
	mul.f32 	%f358, %f357, %f349;
	selp.f32 	%f409, %f347, %f358, %p112;
	and.pred  	%p113, %p109, %p110;
	@%p113 bra 	$L__BB0_143;
	add.f32 	%f359, %f25, %f25;
	mov.b32 	%r1043, %f359;
	and.b32  	%r1044, %r1043, 2147483647;
	mov.b32 	%f409, %r1044;
$L__BB0_143:
	mul.f32 	%f361, %f409, 0fBF000000;
	fma.rn.f32 	%f362, %f361, 0f3BBB989D, 0f3F000000;
	cvt.sat.f32.f32 	%f363, %f362;
	mov.f32 	%f364, 0f4B400001;
	mov.f32 	%f365, 0f437C0000;
	fma.rm.f32 	%f366, %f363, %f365, %f364;
	add.f32 	%f367, %f366, 0fCB40007F;
	neg.f32 	%f368, %f367;
	fma.rn.f32 	%f369, %f361, 0f3FB8AA3B, %f368;
	fma.rn.f32 	%f370, %f361, 0f32A57060, %f369;
	mov.b32 	%r1045, %f366;
	shl.b32 	%r1046, %r1045, 23;
	mov.b32 	%f371, %r1046;
	ex2.approx.ftz.f32 	%f372, %f370;
	mul.f32 	%f373, %f372, %f371;
	shr.u32 	%r1047, %r570, 2;
	xor.b32  	%r1048, %r1047, %r570;
	shl.b32 	%r1049, %r1095, 4;
	shl.b32 	%r1050, %r1048, 1;
	xor.b32  	%r1051, %r1050, %r1049;
	xor.b32  	%r1052, %r1051, %r1048;
	xor.b32  	%r1094, %r1052, %r1095;
	add.s32 	%r1390, %r1390, 724874;
	add.s32 	%r1053, %r1094, %r1390;
	cvt.rn.f32.u32 	%f374, %r1053;
	fma.rn.f32 	%f375, %f374, 0f2F800000, 0f2F000000;
	setp.gtu.f32 	%p114, %f375, %f373;
	add.s32 	%r1381, %r572, 1;
	setp.lt.u32 	%p115, %r572, 99;
	and.pred  	%p116, %p114, %p115;
	@%p116 bra 	$L__BB0_138;
	mul.f32 	%f376, %f20, %f21;
	fma.rn.f32 	%f414, %f376, %f24, %f410;
	bra.uni 	$L__BB0_134;
$L__BB0_145:
	setp.gt.u32 	%p125, %r1389, 98;
	@%p125 bra 	$L__BB0_134;
$L__BB0_146:
	add.s32 	%r1389, %r1389, 1;
	mov.u32 	%r1094, %r1391;
	mov.u32 	%r1095, %r1392;
	mov.u32 	%r1096, %r1393;
	bra.uni 	$L__BB0_121;

}


// ===== COMPILED SASS (sm_100) =====

	.target	sm_100

	.elftype	@"ET_EXEC"


//--------------------- .note.nv.tkinfo           --------------------------
	.section	.note.nv.tkinfo,"",@"SHT_NOTE"
	.sectionflags	@"SHF_NOTE_NV_TKINFO"
	.tkinfo
        /*0018*/ 	.word	0x00000002
        /*0030*/ 	.string	""
        /*0030*/ 	.string	"ptxas"
        /*0030*/ 	.string	"Cuda compilation tools, release 13.0, V13.0.88"
        /*0030*/ 	.string	"Build cuda_13.0.r13.0/compiler.36424714_0"
        /*0030*/ 	.string	"-arch sm_100 -m 64 "



//--------------------- .note.nv.cuinfo           --------------------------
	.section	.note.nv.cuinfo,"",@"SHT_NOTE"
	.sectionflags	@"SHF_NOTE_NV_CUINFO"
        /*0018*/ 	.short	0x0002
        /*001a*/ 	.short	0x0064
        /*001c*/ 	.short	0x0082
	.zero		2


//--------------------- .nv.info                  --------------------------
	.section	.nv.info,"",@"SHT_CUDA_INFO"
	.align	4


	//----- nvinfo : EIATTR_REGCOUNT
	.align		4
        /*0000*/ 	.byte	0x04, 0x2f
        /*0002*/ 	.short	(.L_10 - .L_9)
	.align		4
.L_9:
        /*0004*/ 	.word	index@(gpu_trunc_normal)
        /*0008*/ 	.word	0x0000001f


	//----- nvinfo : EIATTR_FRAME_SIZE
	.align		4
.L_10:
        /*000c*/ 	.byte	0x04, 0x11
        /*000e*/ 	.short	(.L_12 - .L_11)
	.align		4
.L_11:
        /*0010*/ 	.word	index@($__internal_1_$__cuda_sm3x_div_rn_noftz_f32_slowpath)
        /*0014*/ 	.word	0x00000030


	//----- nvinfo : EIATTR_FRAME_SIZE
	.align		4
.L_12:
        /*0018*/ 	.byte	0x04, 0x11
        /*001a*/ 	.short	(.L_14 - .L_13)
	.align		4
.L_13:
        /*001c*/ 	.word	index@($__internal_0_$__cuda_sm20_sqrt_rn_f32_slowpath)
        /*0020*/ 	.word	0x00000030


	//----- nvinfo : EIATTR_FRAME_SIZE
	.align		4
.L_14:
        /*0024*/ 	.byte	0x04, 0x11
        /*0026*/ 	.short	(.L_16 - .L_15)
	.align		4
.L_15:
        /*0028*/ 	.word	index@(gpu_trunc_normal)
        /*002c*/ 	.word	0x00000030


	//----- nvinfo : EIATTR_MIN_STACK_SIZE
	.align		4
.L_16:
        /*0030*/ 	.byte	0x04, 0x12
        /*0032*/ 	.short	(.L_18 - .L_17)
	.align		4
.L_17:
        /*0034*/ 	.word	index@(gpu_trunc_normal)
        /*0038*/ 	.word	0x00000030
.L_18:


//--------------------- .nv.compat                --------------------------
	.section	.nv.compat,"",@"SHT_CUDA_COMPAT_INFO"
	.align	4
        /*0000*/ 	.byte	0x02, 0x09, 0x00, 0x00, 0x02, 0x02, 0x01, 0x00, 0x02, 0x05, 0x05, 0x00, 0x03, 0x07, 0x01, 0x01
        /*0010*/ 	.byte	0x02, 0x03, 0x00, 0x00, 0x02, 0x06, 0x01, 0x00, 0x04, 0x0b, 0x08, 0x00, 0x01, 0x00, 0x00, 0x00
        /*0020*/ 	.byte	0x00, 0x00, 0x00, 0x00


//--------------------- .nv.info.gpu_trunc_normal --------------------------
	.section	.nv.info.gpu_trunc_normal,"",@"SHT_CUDA_INFO"
	.sectionflags	@""
	.align	4


	//----- nvinfo : EIATTR_CUDA_API_VERSION
	.align		4
        /*0000*/ 	.byte	0x04, 0x37
        /*0002*/ 	.short	(.L_20 - .L_19)
.L_19:
        /*0004*/ 	.word	0x00000082


	//----- nvinfo : EIATTR_KPARAM_INFO
	.align		4
.L_20:
        /*0008*/ 	.byte	0x04, 0x17
        /*000a*/ 	.short	(.L_22 - .L_21)
.L_21:
        /*000c*/ 	.word	0x00000000
        /*0010*/ 	.short	0x0005
        /*0012*/ 	.short	0x0028
        /*0014*/ 	.byte	0x00, 0xf5, 0x21, 0x00


	//----- nvinfo : EIATTR_KPARAM_INFO
	.align		4
.L_22:
        /*0018*/ 	.byte	0x04, 0x17
        /*001a*/ 	.short	(.L_24 - .L_23)
.L_23:
        /*001c*/ 	.word	0x00000000
        /*0020*/ 	.short	0x0004
        /*0022*/ 	.short	0x0020
        /*0024*/ 	.byte	0x00, 0xf5, 0x21, 0x00


	//----- nvinfo : EIATTR_KPARAM_INFO
	.align		4
.L_24:
        /*0028*/ 	.byte	0x04, 0x17
        /*002a*/ 	.short	(.L_26 - .L_25)
.L_25:
        /*002c*/ 	.word	0x00000000
        /*0030*/ 	.short	0x0003
        /*0032*/ 	.short	0x0018
        /*0034*/ 	.byte	0x00, 0xf5, 0x21, 0x00


	//----- nvinfo : EIATTR_KPARAM_INFO
	.align		4
.L_26:
        /*0038*/ 	.byte	0x04, 0x17
        /*003a*/ 	.short	(.L_28 - .L_27)
.L_27:
        /*003c*/ 	.word	0x00000000
        /*0040*/ 	.short	0x0002
        /*0042*/ 	.short	0x0010
        /*0044*/ 	.byte	0x00, 0xf5, 0x21, 0x00


	//----- nvinfo : EIATTR_KPARAM_INFO
	.align		4
.L_28:
        /*0048*/ 	.byte	0x04, 0x17
        /*004a*/ 	.short	(.L_30 - .L_29)
.L_29:
        /*004c*/ 	.word	0x00000000
        /*0050*/ 	.short	0x0001
        /*0052*/ 	.short	0x0008
        /*0054*/ 	.byte	0x00, 0xf5, 0x21, 0x00


	//----- nvinfo : EIATTR_KPARAM_INFO
	.align		4
.L_30:
        /*0058*/ 	.byte	0x04, 0x17
        /*005a*/ 	.short	(.L_32 - .L_31)
.L_31:
        /*005c*/ 	.word	0x00000000
        /*0060*/ 	.short	0x0000
        /*0062*/ 	.short	0x0000
        /*0064*/ 	.byte	0x00, 0xf0, 0x11, 0x00


	//----- nvinfo : EIATTR_SPARSE_MMA_MASK
	.align		4
.L_32:
        /*0068*/ 	.byte	0x03, 0x50
        /*006a*/ 	.short	0x0000


	//----- nvinfo : EIATTR_MAXREG_COUNT
	.align		4
        /*006c*/ 	.byte	0x03, 0x1b
        /*006e*/ 	.short	0x00ff


	//----- nvinfo : EIATTR_MERCURY_ISA_VERSION
	.align		4
        /*0070*/ 	.byte	0x03, 0x5f
        /*0072*/ 	.short	0x0101


	//----- nvinfo : EIATTR_VRC_CTA_INIT_COUNT
	.align		4
        /*0074*/ 	.byte	0x02, 0x4a
	.zero		1
	.zero		1


	//----- nvinfo : EIATTR_EXIT_INSTR_OFFSETS
	.align		4
        /*0078*/ 	.byte	0x04, 0x1c
        /*007a*/ 	.short	(.L_34 - .L_33)


	//   ....[0]....
.L_33:
        /*007c*/ 	.word	0x00000130


	//   ....[1]....
        /*0080*/ 	.word	0x00005170


	//----- nvinfo : EIATTR_CRS_STACK_SIZE
	.align		4
.L_34:
        /*0084*/ 	.byte	0x04, 0x1e
        /*0086*/ 	.short	(.L_36 - .L_35)
.L_35:
        /*0088*/ 	.word	0x00000000


	//----- nvinfo : EIATTR_CBANK_PARAM_SIZE
	.align		4
.L_36:
        /*008c*/ 	.byte	0x03, 0x19
        /*008e*/ 	.short	0x0030


	//----- nvinfo : EIATTR_PARAM_CBANK
	.align		4
        /*0090*/ 	.byte	0x04, 0x0a
        /*0092*/ 	.short	(.L_38 - .L_37)
	.align		4
.L_37:
        /*0094*/ 	.word	index@(.nv.constant0.gpu_trunc_normal)
        /*0098*/ 	.short	0x0380
        /*009a*/ 	.short	0x0030


	//----- nvinfo : EIATTR_SW_WAR
	.align		4
.L_38:
        /*009c*/ 	.byte	0x04, 0x36
        /*009e*/ 	.short	(.L_40 - .L_39)
.L_39:
        /*00a0*/ 	.word	0x00000008
.L_40:


//--------------------- .nv.callgraph             --------------------------
	.section	.nv.callgraph,"",@"SHT_CUDA_CALLGRAPH"
	.align	4
	.sectionentsize	8
	.align		4
        /*0000*/ 	.word	0x00000000
	.align		4
        /*0004*/ 	.word	0xffffffff
	.align		4
        /*0008*/ 	.word	0x00000000
	.align		4
        /*000c*/ 	.word	0xfffffffe
	.align		4
        /*0010*/ 	.word	0x00000000
	.align		4
        /*0014*/ 	.word	0xfffffffd
	.align		4
        /*0018*/ 	.word	0x00000000
	.align		4
        /*001c*/ 	.word	0xfffffffc


//--------------------- .nv.constant4             --------------------------
	.section	.nv.constant4,"a",@progbits
	.align	8
	.align		8
.nv.constant4:
        /*0000*/ 	.dword	precalc_xorwow_matrix
	.align		8
        /*0008*/ 	.dword	precalc_xorwow_offset_matrix
	.align		8
        /*0010*/ 	.dword	mrg32k3aM1
	.align		8
        /*0018*/ 	.dword	mrg32k3aM2
	.align		8
        /*0020*/ 	.dword	mrg32k3aM1SubSeq
	.align		8
        /*0028*/ 	.dword	mrg32k3aM2SubSeq
	.align		8
        /*0030*/ 	.dword	mrg32k3aM1Seq
	.align		8
        /*0038*/ 	.dword	mrg32k3aM2Seq


//--------------------- .nv.constant3             --------------------------
	.section	.nv.constant3,"a",@progbits
	.align	8
.nv.constant3:
	.type		__cr_lgamma_table,@object
	.size		__cr_lgamma_table,(.L_8 - __cr_lgamma_table)
__cr_lgamma_table:
        /*0000*/ 	.byte	0x00, 0x00, 0x00, 0x00, 0x00, 0x00, 0x00, 0x00, 0x00, 0x00, 0x00, 0x00, 0x00, 0x00, 0x00, 0x00
        /*0010*/ 	.byte	0xef, 0x39, 0xfa, 0xfe, 0x42, 0x2e, 0xe6, 0x3f, 0x02, 0x20, 0x2a, 0xfa, 0x0b, 0xab, 0xfc, 0x3f
        /*0020*/ 	.byte	0xf9, 0x2c, 0x92, 0x7c, 0xa7, 0x6c, 0x09, 0x40, 0xc9, 0x79, 0x44, 0x3c, 0x64, 0x26, 0x13, 0x40
        /*0030*/ 	.byte	0xca, 0x01, 0xcf, 0x3a, 0x27, 0x51, 0x1a, 0x40, 0x30, 0xcc, 0x2d, 0xf3, 0xe1, 0x0c, 0x21, 0x40
        /*0040*/ 	.byte	0x0d, 0xb7, 0xfc, 0x82, 0x8e, 0x35, 0x25, 0x40
.L_8:


//--------------------- .text.gpu_trunc_normal    --------------------------
	.section	.text.gpu_trunc_normal,"ax",@progbits
	.align	128
        .global         gpu_trunc_normal
        .type           gpu_trunc_normal,@function
        .size           gpu_trunc_normal,(.L_x_65 - gpu_trunc_normal)
        .other          gpu_trunc_normal,@"STO_CUDA_ENTRY STV_DEFAULT"
gpu_trunc_normal:
.text.gpu_trunc_normal:
[----:B------:R-:W0:Y:S01]  /*0000*/  LDC R1, c[0x0][0x37c] ;  /* 0x0000df00ff017b82 */ /* 0x000e220000000800 */
[----:B------:R-:W1:Y:S07]  /*0010*/  S2R R2, SR_TID.X ;  /* 0x0000000000027919 */ /* 0x000e6e0000002100 */
[----:B------:R-:W2:Y:S01]  /*0020*/  LDC R3, c[0x0][0x370] ;  /* 0x0000dc00ff037b82 */ /* 0x000ea20000000800 */
[----:B------:R-:W3:Y:S01]  /*0030*/  LDCU UR7, c[0x0][0x360] ;  /* 0x00006c00ff0777ac */ /* 0x000ee20008000800 */
[----:B0-----:R-:W-:Y:S01]  /*0040*/  VIADD R1, R1, 0xffffffd0 ;  /* 0xffffffd001017836 */ /* 0x001fe20000000000 */
[----:B------:R-:W1:Y:S01]  /*0050*/  S2R R5, SR_TID.Y ;  /* 0x0000000000057919 */ /* 0x000e620000002200 */
[----:B------:R-:W3:Y:S01]  /*0060*/  LDCU UR4, c[0x0][0x364] ;  /* 0x00006c80ff0477ac */ /* 0x000ee20008000800 */
[----:B------:R-:W2:Y:S03]  /*0070*/  S2R R0, SR_CTAID.Y ;  /* 0x0000000000007919 */ /* 0x000ea60000002600 */
[----:B------:R-:W2:Y:S01]  /*0080*/  S2UR UR6, SR_CTAID.X ;  /* 0x00000000000679c3 */ /* 0x000ea20000002500 */
[----:B------:R-:W0:Y:S01]  /*0090*/  LDCU UR5, c[0x0][0x368] ;  /* 0x00006d00ff0577ac */ /* 0x000e220008000800 */
[----:B------:R-:W4:Y:S01]  /*00a0*/  S2R R7, SR_TID.Z ;  /* 0x0000000000077919 */ /* 0x000f220000002300 */
[----:B------:R-:W5:Y:S01]  /*00b0*/  LDCU UR8, c[0x0][0x380] ;  /* 0x00007000ff0877ac */ /* 0x000f620008000800 */
[----:B---3--:R-:W-:-:S04]  /*00c0*/  UIMAD UR4, UR7, UR4, URZ ;  /* 0x00000004070472a4 */ /* 0x008fc8000f8e02ff */
[----:B0-----:R-:W-:Y:S01]  /*00d0*/  UIMAD UR5, UR4, UR5, URZ ;  /* 0x00000005040572a4 */ /* 0x001fe2000f8e02ff */
[----:B-1----:R-:W-:Y:S02]  /*00e0*/  IMAD R2, R5, UR7, R2 ;  /* 0x0000000705027c24 */ /* 0x002fe4000f8e0202 */
[----:B--2---:R-:W-:Y:S02]  /*00f0*/  IMAD R0, R0, R3, UR6 ;  /* 0x0000000600007e24 */ /* 0x004fe4000f8e0203 */
[----:B----4-:R-:W-:-:S04]  /*0100*/  IMAD R14, R7, UR4, R2 ;  /* 0x00000004070e7c24 */ /* 0x010fc8000f8e0202 */
[----:B------:R-:W-:-:S05]  /*0110*/  IMAD R8, R0, UR5, R14 ;  /* 0x0000000500087c24 */ /* 0x000fca000f8e020e */
[----:B-----5:R-:W-:-:S13]  /*0120*/  ISETP.GE.AND P0, PT, R8, UR8, PT ;  /* 0x0000000808007c0c */ /* 0x020fda000bf06270 */
[----:B------:R-:W-:Y:S05]  /*0130*/  @P0 EXIT ;  /* 0x000000000000094d */ /* 0x000fea0003800000 */
[----:B------:R-:W-:Y:S01]  /*0140*/  IMAD.MOV.U32 R3, RZ, RZ, 0x7e ;  /* 0x0000007eff037424 */ /* 0x000fe200078e00ff */
[C---:B------:R-:W-:Y:S01]  /*0150*/  ISETP.GT.AND P0, PT, R0.reuse, -0x1, PT ;  /* 0xffffffff0000780c */ /* 0x040fe20003f04270 */
[----:B------:R-:W0:Y:S01]  /*0160*/  LDCU.64 UR6, c[0x0][0x358] ;  /* 0x00006b00ff0677ac */ /* 0x000e220008000a00 */
[----:B------:R-:W-:Y:S01]  /*0170*/  BSSY.RECONVERGENT B0, `(.L_x_0) ;  /* 0x0000260000007945 */ /* 0x000fe20003800200 */
[----:B------:R-:W-:Y:S02]  /*0180*/  IMAD R2, R0, R3, 0x6d ;  /* 0x0000006d00027424 */ /* 0x000fe400078e0203 */
[----:B------:R-:W-:-:S03]  /*0190*/  IMAD.MOV.U32 R0, RZ, RZ, -0x266e14b1 ;  /* 0xd991eb4fff007424 */ /* 0x000fc600078e00ff */
[----:B------:R-:W-:Y:S02]  /*01a0*/  LOP3.LUT R2, R2, 0xaad26b49, RZ, 0x3c, !PT ;  /* 0xaad26b4902027812 */ /* 0x000fe400078e3cff */
[----:B------:R-:W-:Y:S02]  /*01b0*/  SEL R0, R0, 0x8bf16996, P0 ;  /* 0x8bf1699600007807 */ /* 0x000fe40000000000 */
[----:B------:R-:W-:Y:S01]  /*01c0*/  ISETP.NE.AND P0, PT, R14, RZ, PT ;  /* 0x000000ff0e00720c */ /* 0x000fe20003f05270 */
[----:B------:R-:W-:Y:S01]  /*01d0*/  IMAD R5, R2, 0x4182bed5, RZ ;  /* 0x4182bed502057824 */ /* 0x000fe200078e02ff */
[C---:B------:R-:W-:Y:S01]  /*01e0*/  LOP3.LUT R4, R0.reuse, 0x5491333, RZ, 0x3c, !PT ;  /* 0x0549133300047812 */ /* 0x040fe200078e3cff */
[C---:B------:R-:W-:Y:S02]  /*01f0*/  VIADD R7, R0.reuse, 0x1f123bb5 ;  /* 0x1f123bb500077836 */ /* 0x040fe40000000000 */
[----:B------:R-:W-:Y:S01]  /*0200*/  VIADD R3, R5, 0x75bcd15 ;  /* 0x075bcd1505037836 */ /* 0x000fe20000000000 */
[----:B------:R-:W-:-:S02]  /*0210*/  IADD3 R2, PT, PT, R0, 0x64f0c9, R5 ;  /* 0x0064f0c900027810 */ /* 0x000fc40007ffe005 */
[C---:B------:R-:W-:Y:S01]  /*0220*/  LOP3.LUT R6, R5.reuse, 0x159a55e5, RZ, 0x3c, !PT ;  /* 0x159a55e505067812 */ /* 0x040fe200078e3cff */
[----:B------:R-:W-:Y:S02]  /*0230*/  VIADD R5, R5, 0x583f19 ;  /* 0x00583f1905057836 */ /* 0x000fe40000000000 */
[----:B------:R1:W-:Y:S04]  /*0240*/  STL.64 [R1], R2 ;  /* 0x0000000201007387 */ /* 0x0003e80000100a00 */
[----:B------:R1:W-:Y:S04]  /*0250*/  STL.64 [R1+0x8], R6 ;  /* 0x0000080601007387 */ /* 0x0003e80000100a00 */
[----:B------:R1:W-:Y:S01]  /*0260*/  STL.64 [R1+0x10], R4 ;  /* 0x0000100401007387 */ /* 0x0003e20000100a00 */
[----:B0-----:R-:W-:Y:S05]  /*0270*/  @!P0 BRA `(.L_x_1) ;  /* 0x00000024003c8947 */ /* 0x001fea0003800000 */
[----:B------:R-:W-:Y:S02]  /*0280*/  IMAD.MOV.U32 R9, RZ, RZ, RZ ;  /* 0x000000ffff097224 */ /* 0x000fe400078e00ff */
[----:B------:R-:W-:-:S07]  /*0290*/  IMAD.MOV.U32 R0, RZ, RZ, RZ ;  /* 0x000000ffff007224 */ /* 0x000fce00078e00ff */
.L_x_10:
[----:B------:R-:W-:Y:S01]  /*02a0*/  LOP3.LUT R20, R14, 0x3, RZ, 0xc0, !PT ;  /* 0x000000030e147812 */ /* 0x000fe200078ec0ff */
[----:B------:R-:W-:Y:S03]  /*02b0*/  BSSY.RECONVERGENT B1, `(.L_x_2) ;  /* 0x0000245000017945 */ /* 0x000fe60003800200 */
[----:B------:R-:W-:-:S04]  /*02c0*/  ISETP.NE.U32.AND P0, PT, R20, RZ, PT ;  /* 0x000000ff1400720c */ /* 0x000fc80003f05070 */
[----:B------:R-:W-:-:S13]  /*02d0*/  ISETP.NE.AND.EX P0, PT, RZ, RZ, PT, P0 ;  /* 0x000000ffff00720c */ /* 0x000fda0003f05300 */
[----:B0-23--:R-:W-:Y:S05]  /*02e0*/  @!P0 BRA `(.L_x_3) ;  /* 0x0000002400048947 */ /* 0x00dfea0003800000 */
[----:B------:R-:W0:Y:S01]  /*02f0*/  LDC.64 R10, c[0x4][RZ] ;  /* 0x01000000ff0a7b82 */ /* 0x000e220000000a00 */
[----:B------:R-:W-:Y:S01]  /*0300*/  IMAD.MOV.U32 R16, RZ, RZ, RZ ;  /* 0x000000ffff107224 */ /* 0x000fe200078e00ff */
[----:B-1----:R-:W-:Y:S02]  /*0310*/  CS2R R4, SRZ ;  /* 0x0000000000047805 */ /* 0x002fe4000001ff00 */
[----:B------:R-:W-:Y:S01]  /*0320*/  CS2R R6, SRZ ;  /* 0x0000000000067805 */ /* 0x000fe2000001ff00 */
[----:B------:R-:W-:Y:S02]  /*0330*/  IMAD.MOV.U32 R3, RZ, RZ, RZ ;  /* 0x000000ffff037224 */ /* 0x000fe400078e00ff */
[----:B0-----:R-:W-:-:S07]  /*0340*/  IMAD.WIDE.U32 R10, R0, 0xc80, R10 ;  /* 0x00000c80000a7825 */ /* 0x001fce00078e000a */
.L_x_5:
[----:B------:R-:W-:-:S06]  /*0350*/  IMAD R15, R16, 0x4, R1 ;  /* 0x00000004100f7824 */ /* 0x000fcc00078e0201 */
[----:B------:R-:W5:Y:S01]  /*0360*/  LDL R15, [R15+0x4] ;  /* 0x000004000f0f7983 */ /* 0x000f620000100800 */
[----:B------:R-:W-:Y:S01]  /*0370*/  IMAD.SHL.U32 R17, R16, 0x20, RZ ;  /* 0x0000002010117824 */ /* 0x000fe200078e00ff */
[----:B------:R-:W-:-:S06]  /*0380*/  UMOV UR4, URZ ;  /* 0x000000ff00047c82 */ /* 0x000fcc0008000000 */
.L_x_4:
[----:B-----5:R-:W-:Y:S01]  /*0390*/  SHF.R.U32.HI R23, RZ, UR4, R15 ;  /* 0x00000004ff177c19 */ /* 0x020fe2000801160f */
[----:B------:R-:W-:-:S03]  /*03a0*/  VIADD R12, R17, UR4 ;  /* 0x00000004110c7c36 */ /* 0x000fc60008000000 */
[----:B------:R-:W-:-:S04]  /*03b0*/  LOP3.LUT R13, R23, 0x1, RZ, 0xc0, !PT ;  /* 0x00000001170d7812 */ /* 0x000fc800078ec0ff */
[----:B------:R-:W-:Y:S01]  /*03c0*/  ISETP.NE.U32.AND P0, PT, R13, 0x1, PT ;  /* 0x000000010d00780c */ /* 0x000fe20003f05070 */
[----:B------:R-:W-:-:S03]  /*03d0*/  IMAD R13, R12, 0x5, RZ ;  /* 0x000000050c0d7824 */ /* 0x000fc600078e02ff */
[----:B------:R-:W-:Y:S01]  /*03e0*/  R2P PR, R23, 0x7e ;  /* 0x0000007e17007804 */ /* 0x000fe20000000000 */
[----:B------:R-:W-:-:S08]  /*03f0*/  IMAD.WIDE.U32 R12, R13, 0x4, R10 ;  /* 0x000000040d0c7825 */ /* 0x000fd000078e000a */
[----:B------:R-:W2:Y:S04]  /*0400*/  @!P0 LDG.E R18, desc[UR6][R12.64+0x10] ;  /* 0x000010060c128981 */ /* 0x000ea8000c1e1900 */
[----:B------:R-:W3:Y:S04]  /*0410*/  @P1 LDG.E R22, desc[UR6][R12.64+0x24] ;  /* 0x000024060c161981 */ /* 0x000ee8000c1e1900 */
[----:B------:R-:W4:Y:S04]  /*0420*/  @P2 LDG.E R24, desc[UR6][R12.64+0x38] ;  /* 0x000038060c182981 */ /* 0x000f28000c1e1900 */
[----:B------:R-:W4:Y:S04]  /*0430*/  @P3 LDG.E R26, desc[UR6][R12.64+0x4c] ;  /* 0x00004c060c1a3981 */ /* 0x000f28000c1e1900 */
[----:B------:R-:W4:Y:S04]  /*0440*/  @!P0 LDG.E R19, desc[UR6][R12.64+0x4] ;  /* 0x000004060c138981 */ /* 0x000f28000c1e1900 */
[----:B------:R-:W4:Y:S04]  /*0450*/  @!P0 LDG.E R21, desc[UR6][R12.64+0xc] ;  /* 0x00000c060c158981 */ /* 0x000f28000c1e1900 */
[----:B------:R-:W4:Y:S01]  /*0460*/  @P3 LDG.E R25, desc[UR6][R12.64+0x40] ;  /* 0x000040060c193981 */ /* 0x000f22000c1e1900 */
[----:B--2---:R-:W-:-:S03]  /*0470*/  @!P0 LOP3.LUT R5, R5, R18, RZ, 0x3c, !PT ;  /* 0x0000001205058212 */ /* 0x004fc600078e3cff */
[----:B------:R-:W2:Y:S01]  /*0480*/  @!P0 LDG.E R18, desc[UR6][R12.64] ;  /* 0x000000060c128981 */ /* 0x000ea2000c1e1900 */
[----:B---3--:R-:W-:-:S03]  /*0490*/  @P1 LOP3.LUT R5, R5, R22, RZ, 0x3c, !PT ;  /* 0x0000001605051212 */ /* 0x008fc600078e3cff */
[----:B------:R-:W3:Y:S01]  /*04a0*/  @!P0 LDG.E R22, desc[UR6][R12.64+0x8] ;  /* 0x000008060c168981 */ /* 0x000ee2000c1e1900 */
[----:B----4-:R-:W-:-:S03]  /*04b0*/  @P2 LOP3.LUT R5, R5, R24, RZ, 0x3c, !PT ;  /* 0x0000001805052212 */ /* 0x010fc600078e3cff */
[----:B------:R-:W4:Y:S01]  /*04c0*/  @P4 LDG.E R24, desc[UR6][R12.64+0x60] ;  /* 0x000060060c184981 */ /* 0x000f22000c1e1900 */
[----:B------:R-:W-:-:S03]  /*04d0*/  @P3 LOP3.LUT R5, R5, R26, RZ, 0x3c, !PT ;  /* 0x0000001a05053212 */ /* 0x000fc600078e3cff */
[----:B------:R-:W4:Y:S01]  /*04e0*/  @P5 LDG.E R26, desc[UR6][R12.64+0x74] ;  /* 0x000074060c1a5981 */ /* 0x000f22000c1e1900 */
[----:B------:R-:W-:-:S03]  /*04f0*/  @!P0 LOP3.LUT R6, R6, R19, RZ, 0x3c, !PT ;  /* 0x0000001306068212 */ /* 0x000fc600078e3cff */
[----:B------:R-:W4:Y:S01]  /*0500*/  @P1 LDG.E R19, desc[UR6][R12.64+0x18] ;  /* 0x000018060c131981 */ /* 0x000f22000c1e1900 */
[----:B------:R-:W-:-:S03]  /*0510*/  @!P0 LOP3.LUT R4, R4, R21, RZ, 0x3c, !PT ;  /* 0x0000001504048212 */ /* 0x000fc600078e3cff */
[----:B------:R-:W4:Y:S01]  /*0520*/  @P1 LDG.E R21, desc[UR6][R12.64+0x20] ;  /* 0x000020060c151981 */ /* 0x000f22000c1e1900 */
[----:B--2---:R-:W-:-:S03]  /*0530*/  @!P0 LOP3.LUT R3, R3, R18, RZ, 0x3c, !PT ;  /* 0x0000001203038212 */ /* 0x004fc600078e3cff */
[----:B------:R-:W2:Y:S01]  /*0540*/  @P1 LDG.E R18, desc[UR6][R12.64+0x14] ;  /* 0x000014060c121981 */ /* 0x000ea2000c1e1900 */
[----:B---3--:R-:W-:-:S03]  /*0550*/  @!P0 LOP3.LUT R7, R7, R22, RZ, 0x3c, !PT ;  /* 0x0000001607078212 */ /* 0x008fc600078e3cff */
[----:B------:R-:W3:Y:S01]  /*0560*/  @P1 LDG.E R22, desc[UR6][R12.64+0x1c] ;  /* 0x00001c060c161981 */ /* 0x000ee2000c1e1900 */
[----:B----4-:R-:W-:-:S03]  /*0570*/  @P4 LOP3.LUT R5, R5, R24, RZ, 0x3c, !PT ;  /* 0x0000001805054212 */ /* 0x010fc600078e3cff */
[----:B------:R-:W4:Y:S01]  /*0580*/  @P2 LDG.E R24, desc[UR6][R12.64+0x28] ;  /* 0x000028060c182981 */ /* 0x000f22000c1e1900 */
[----:B------:R-:W-:-:S03]  /*0590*/  @P1 LOP3.LUT R6, R6, R19, RZ, 0x3c, !PT ;  /* 0x0000001306061212 */ /* 0x000fc600078e3cff */
[----:B------:R-:W4:Y:S01]  /*05a0*/  @P2 LDG.E R19, desc[UR6][R12.64+0x2c] ;  /* 0x00002c060c132981 */ /* 0x000f22000c1e1900 */
[----:B------:R-:W-:-:S03]  /*05b0*/  @P1 LOP3.LUT R4, R4, R21, RZ, 0x3c, !PT ;  /* 0x0000001504041212 */ /* 0x000fc600078e3cff */
[----:B------:R-:W4:Y:S01]  /*05c0*/  @P2 LDG.E R21, desc[UR6][R12.64+0x34] ;  /* 0x000034060c152981 */ /* 0x000f22000c1e1900 */
[----:B--2---:R-:W-:-:S03]  /*05d0*/  @P1 LOP3.LUT R3, R3, R18, RZ, 0x3c, !PT ;  /* 0x0000001203031212 */ /* 0x004fc600078e3cff */
[----:B------:R-:W2:Y:S01]  /*05e0*/  @P2 LDG.E R18, desc[UR6][R12.64+0x30] ;  /* 0x000030060c122981 */ /* 0x000ea2000c1e1900 */
[----:B---3--:R-:W-:-:S03]  /*05f0*/  @P1 LOP3.LUT R7, R7, R22, RZ, 0x3c, !PT ;  /* 0x0000001607071212 */ /* 0x008fc600078e3cff */
[----:B------:R-:W3:Y:S01]  /*0600*/  @P3 LDG.E R22, desc[UR6][R12.64+0x3c] ;  /* 0x00003c060c163981 */ /* 0x000ee2000c1e1900 */
[----:B----4-:R-:W-:-:S03]  /*0610*/  @P2 LOP3.LUT R3, R3, R24, RZ, 0x3c, !PT ;  /* 0x0000001803032212 */ /* 0x010fc600078e3cff */
[----:B------:R-:W4:Y:S01]  /*0620*/  @P3 LDG.E R24, desc[UR6][R12.64+0x44] ;  /* 0x000044060c183981 */ /* 0x000f22000c1e1900 */
[----:B------:R-:W-:-:S03]  /*0630*/  @P2 LOP3.LUT R6, R6, R19, RZ, 0x3c, !PT ;  /* 0x0000001306062212 */ /* 0x000fc600078e3cff */
[----:B------:R-:W4:Y:S01]  /*0640*/  @P3 LDG.E R19, desc[UR6][R12.64+0x48] ;  /* 0x000048060c133981 */ /* 0x000f22000c1e1900 */
[----:B------:R-:W-:Y:S02]  /*0650*/  @P2 LOP3.LUT R4, R4, R21, RZ, 0x3c, !PT ;  /* 0x0000001504042212 */ /* 0x000fe400078e3cff */
[----:B------:R-:W-:Y:S01]  /*0660*/  @P3 LOP3.LUT R6, R6, R25, RZ, 0x3c, !PT ;  /* 0x0000001906063212 */ /* 0x000fe200078e3cff */
[----:B------:R-:W4:Y:S04]  /*0670*/  @P4 LDG.E R21, desc[UR6][R12.64+0x54] ;  /* 0x000054060c154981 */ /* 0x000f28000c1e1900 */
        /* <DEDUP_REMOVED lines=19> */
[----:B------:R-:W-:Y:S02]  /*07b0*/  LOP3.LUT P0, RZ, R23, 0x80, RZ, 0xc0, !PT ;  /* 0x0000008017ff7812 */ /* 0x000fe4000780c0ff */
[----:B------:R-:W-:Y:S02]  /*07c0*/  @P5 LOP3.LUT R5, R5, R26, RZ, 0x3c, !PT ;  /* 0x0000001a05055212 */ /* 0x000fe400078e3cff */
[----:B------:R-:W4:Y:S01]  /*07d0*/  @P6 LDG.E R26, desc[UR6][R12.64+0x88] ;  /* 0x000088060c1a6981 */ /* 0x000f22000c1e1900 */
[----:B------:R-:W-:-:S03]  /*07e0*/  @P5 LOP3.LUT R6, R6, R19, RZ, 0x3c, !PT ;  /* 0x0000001306065212 */ /* 0x000fc600078e3cff */
[----:B------:R-:W4:Y:S01]  /*07f0*/  @P6 LDG.E R19, desc[UR6][R12.64+0x84] ;  /* 0x000084060c136981 */ /* 0x000f22000c1e1900 */
[----:B------:R-:W-:-:S04]  /*0800*/  @P5 LOP3.LUT R4, R4, R21, RZ, 0x3c, !PT ;  /* 0x0000001504045212 */ /* 0x000fc800078e3cff */
        /* <DEDUP_REMOVED lines=9> */
[----:B------:R-:W-:Y:S02]  /*08a0*/  @P6 LOP3.LUT R5, R5, R26, RZ, 0x3c, !PT ;  /* 0x0000001a05056212 */ /* 0x000fe400078e3cff */
[----:B------:R-:W-:Y:S02]  /*08b0*/  @P6 LOP3.LUT R4, R4, R19, RZ, 0x3c, !PT ;  /* 0x0000001304046212 */ /* 0x000fe400078e3cff */
[----:B------:R-:W-:Y:S02]  /*08c0*/  @P0 LOP3.LUT R6, R6, R21, RZ, 0x3c, !PT ;  /* 0x0000001506060212 */ /* 0x000fe400078e3cff */
[----:B------:R-:W-:Y:S02]  /*08d0*/  @P0 LOP3.LUT R4, R4, R25, RZ, 0x3c, !PT ;  /* 0x0000001904040212 */ /* 0x000fe400078e3cff */
[----:B--2---:R-:W-:Y:S02]  /*08e0*/  @P0 LOP3.LUT R3, R3, R18, RZ, 0x3c, !PT ;  /* 0x0000001203030212 */ /* 0x004fe400078e3cff */
[----:B---3--:R-:W-:-:S02]  /*08f0*/  @P0 LOP3.LUT R7, R7, R22, RZ, 0x3c, !PT ;  /* 0x0000001607070212 */ /* 0x008fc400078e3cff */
[----:B----4-:R-:W-:Y:S02]  /*0900*/  @P0 LOP3.LUT R5, R5, R24, RZ, 0x3c, !PT ;  /* 0x0000001805050212 */ /* 0x010fe400078e3cff */
[----:B------:R-:W-:-:S13]  /*0910*/  R2P PR, R23.B1, 0x7f ;  /* 0x0000007f17007804 */ /* 0x000fda0000001000 */
[----:B------:R-:W2:Y:S04]  /*0920*/  @P0 LDG.E R22, desc[UR6][R12.64+0xa0] ;  /* 0x0000a0060c160981 */ /* 0x000ea8000c1e1900 */
[----:B------:R-:W3:Y:S04]  /*0930*/  @P0 LDG.E R19, desc[UR6][R12.64+0xa4] ;  /* 0x0000a4060c130981 */ /* 0x000ee8000c1e1900 */
[----:B------:R-:W4:Y:S04]  /*0940*/  @P0 LDG.E R21, desc[UR6][R12.64+0xac] ;  /* 0x0000ac060c150981 */ /* 0x000f28000c1e1900 */
[----:B------:R-:W4:Y:S04]  /*0950*/  @P0 LDG.E R24, desc[UR6][R12.64+0xa8] ;  /* 0x0000a8060c180981 */ /* 0x000f28000c1e1900 */
[----:B------:R-:W4:Y:S04]  /*0960*/  @P0 LDG.E R18, desc[UR6][R12.64+0xb0] ;  /* 0x0000b0060c120981 */ /* 0x000f28000c1e1900 */
        /* <DEDUP_REMOVED lines=12> */
[----:B------:R-:W-:Y:S02]  /*0a30*/  LOP3.LUT P0, RZ, R23, 0x8000, RZ, 0xc0, !PT ;  /* 0x0000800017ff7812 */ /* 0x000fe4000780c0ff */
        /* <DEDUP_REMOVED lines=22> */
[----:B------:R-:W-:Y:S01]  /*0ba0*/  @P2 LOP3.LUT R5, R5, R24, RZ, 0x3c, !PT ;  /* 0x0000001805052212 */ /* 0x000fe200078e3cff */
[----:B------:R-:W4:Y:S04]  /*0bb0*/  @P4 LDG.E R23, desc[UR6][R12.64+0xfc] ;  /* 0x0000fc060c174981 */ /* 0x000f28000c1e1900 */
        /* <DEDUP_REMOVED lines=12> */
[----:B------:R-:W3:Y:S01]  /*0c80*/  @P5 LDG.E R23, desc[UR6][R12.64+0x110] ;  /* 0x000110060c175981 */ /* 0x000ee2000c1e1900 */
[----:B------:R-:W-:-:S03]  /*0c90*/  @P4 LOP3.LUT R3, R3, R24, RZ, 0x3c, !PT ;  /* 0x0000001803034212 */ /* 0x000fc600078e3cff */
[----:B------:R-:W3:Y:S01]  /*0ca0*/  @P5 LDG.E R24, desc[UR6][R12.64+0x10c] ;  /* 0x00010c060c185981 */ /* 0x000ee2000c1e1900 */
[----:B------:R-:W-:-:S03]  /*0cb0*/  @P4 LOP3.LUT R5, R5, R18, RZ, 0x3c, !PT ;  /* 0x0000001205054212 */ /* 0x000fc600078e3cff */
[----:B------:R-:W3:Y:S01]  /*0cc0*/  @P6 LDG.E R18, desc[UR6][R12.64+0x120] ;  /* 0x000120060c126981 */ /* 0x000ee2000c1e1900 */
[----:B------:R-:W-:-:S03]  /*0cd0*/  @P5 LOP3.LUT R5, R5, R26, RZ, 0x3c, !PT ;  /* 0x0000001a05055212 */ /* 0x000fc600078e3cff */
[----:B------:R-:W3:Y:S01]  /*0ce0*/  @P0 LDG.E R26, desc[UR6][R12.64+0x134] ;  /* 0x000134060c1a0981 */ /* 0x000ee2000c1e1900 */
[----:B--2---:R-:W-:-:S03]  /*0cf0*/  @P5 LOP3.LUT R3, R3, R22, RZ, 0x3c, !PT ;  /* 0x0000001603035212 */ /* 0x004fc600078e3cff */
[----:B------:R-:W2:Y:S01]  /*0d00*/  @P6 LDG.E R22, desc[UR6][R12.64+0x128] ;  /* 0x000128060c166981 */ /* 0x000ea2000c1e1900 */
[----:B------:R-:W-:-:S03]  /*0d10*/  @P6 LOP3.LUT R3, R3, R28, RZ, 0x3c, !PT ;  /* 0x0000001c03036212 */ /* 0x000fc600078e3cff */
[----:B------:R-:W2:Y:S01]  /*0d20*/  @P0 LDG.E R28, desc[UR6][R12.64+0x13c] ;  /* 0x00013c060c1c0981 */ /* 0x000ea2000c1e1900 */
[----:B----4-:R-:W-:-:S03]  /*0d30*/  @P5 LOP3.LUT R6, R6, R21, RZ, 0x3c, !PT ;  /* 0x0000001506065212 */ /* 0x010fc600078e3cff */
[----:B------:R-:W4:Y:S01]  /*0d40*/  @P6 LDG.E R21, desc[UR6][R12.64+0x124] ;  /* 0x000124060c156981 */ /* 0x000f22000c1e1900 */
[----:B---3--:R-:W-:Y:S02]  /*0d50*/  @P5 LOP3.LUT R4, R4, R23, RZ, 0x3c, !PT ;  /* 0x0000001704045212 */ /* 0x008fe400078e3cff */
[----:B------:R-:W-:Y:S01]  /*0d60*/  @P6 LOP3.LUT R6, R6, R19, RZ, 0x3c, !PT ;  /* 0x0000001306066212 */ /* 0x000fe200078e3cff */
[----:B------:R-:W3:Y:S01]  /*0d70*/  @P0 LDG.E R23, desc[UR6][R12.64+0x138] ;  /* 0x000138060c170981 */ /* 0x000ee2000c1e1900 */
[----:B------:R-:W-:-:S03]  /*0d80*/  @P5 LOP3.LUT R7, R7, R24, RZ, 0x3c, !PT ;  /* 0x0000001807075212 */ /* 0x000fc600078e3cff */
[----:B------:R-:W3:Y:S04]  /*0d90*/  @P0 LDG.E R24, desc[UR6][R12.64+0x12c] ;  /* 0x00012c060c180981 */ /* 0x000ee8000c1e1900 */
[----:B------:R-:W3:Y:S01]  /*0da0*/  @P0 LDG.E R19, desc[UR6][R12.64+0x130] ;  /* 0x000130060c130981 */ /* 0x000ee2000c1e1900 */
[----:B------:R-:W-:-:S04]  /*0db0*/  UIADD3 UR4, UPT, UPT, UR4, 0x10, URZ ;  /* 0x0000001004047890 */ /* 0x000fc8000fffe0ff */
[----:B------:R-:W-:Y:S01]  /*0dc0*/  UISETP.NE.AND UP0, UPT, UR4, 0x20, UPT ;  /* 0x000000200400788c */ /* 0x000fe2000bf05270 */
[----:B------:R-:W-:-:S04]  /*0dd0*/  @P6 LOP3.LUT R7, R7, R18, RZ, 0x3c, !PT ;  /* 0x0000001207076212 */ /* 0x000fc800078e3cff */
[----:B------:R-:W-:Y:S02]  /*0de0*/  @P0 LOP3.LUT R7, R7, R26, RZ, 0x3c, !PT ;  /* 0x0000001a07070212 */ /* 0x000fe400078e3cff */
[----:B--2---:R-:W-:-:S04]  /*0df0*/  @P6 LOP3.LUT R5, R5, R22, RZ, 0x3c, !PT ;  /* 0x0000001605056212 */ /* 0x004fc800078e3cff */
[----:B------:R-:W-:Y:S02]  /*0e00*/  @P0 LOP3.LUT R5, R5, R28, RZ, 0x3c, !PT ;  /* 0x0000001c05050212 */ /* 0x000fe400078e3cff */
[----:B----4-:R-:W-:-:S04]  /*0e10*/  @P6 LOP3.LUT R4, R4, R21, RZ, 0x3c, !PT ;  /* 0x0000001504046212 */ /* 0x010fc800078e3cff */
[----:B---3--:R-:W-:Y:S02]  /*0e20*/  @P0 LOP3.LUT R4, R4, R23, RZ, 0x3c, !PT ;  /* 0x0000001704040212 */ /* 0x008fe400078e3cff */
[----:B------:R-:W-:Y:S02]  /*0e30*/  @P0 LOP3.LUT R3, R3, R24, RZ, 0x3c, !PT ;  /* 0x0000001803030212 */ /* 0x000fe400078e3cff */
[----:B------:R-:W-:Y:S01]  /*0e40*/  @P0 LOP3.LUT R6, R6, R19, RZ, 0x3c, !PT ;  /* 0x0000001306060212 */ /* 0x000fe200078e3cff */
[----:B------:R-:W-:Y:S06]  /*0e50*/  BRA.U UP0, `(.L_x_4) ;  /* 0xfffffff5004c7547 */ /* 0x000fec000b83ffff */
[----:B------:R-:W-:-:S05]  /*0e60*/  VIADD R16, R16, 0x1 ;  /* 0x0000000110107836 */ /* 0x000fca0000000000 */
[----:B------:R-:W-:-:S13]  /*0e70*/  ISETP.NE.AND P0, PT, R16, 0x5, PT ;  /* 0x000000051000780c */ /* 0x000fda0003f05270 */
[----:B------:R-:W-:Y:S05]  /*0e80*/  @P0 BRA `(.L_x_5) ;  /* 0xfffffff400300947 */ /* 0x000fea000383ffff */
[----:B------:R0:W-:Y:S01]  /*0e90*/  STL [R1+0x4], R3 ;  /* 0x0000040301007387 */ /* 0x0001e20000100800 */
[----:B------:R-:W-:-:S03]  /*0ea0*/  ISETP.NE.U32.AND P0, PT, R20, 0x1, PT ;  /* 0x000000011400780c */ /* 0x000fc60003f05070 */
[----:B------:R0:W-:Y:S01]  /*0eb0*/  STL.64 [R1+0x8], R6 ;  /* 0x0000080601007387 */ /* 0x0001e20000100a00 */
[----:B------:R-:W-:-:S03]  /*0ec0*/  ISETP.NE.AND.EX P0, PT, RZ, RZ, PT, P0 ;  /* 0x000000ffff00720c */ /* 0x000fc60003f05300 */
[----:B------:R0:W-:Y:S10]  /*0ed0*/  STL.64 [R1+0x10], R4 ;  /* 0x0000100401007387 */ /* 0x0001f40000100a00 */
[----:B------:R-:W-:Y:S05]  /*0ee0*/  @!P0 BRA `(.L_x_3) ;  /* 0x0000001800048947 */ /* 0x000fea0003800000 */
[----:B------:R-:W-:Y:S01]  /*0ef0*/  UMOV UR4, URZ ;  /* 0x000000ff00047c82 */ /* 0x000fe20008000000 */
[----:B------:R-:W-:Y:S01]  /*0f00*/  UMOV UR5, URZ ;  /* 0x000000ff00057c82 */ /* 0x000fe20008000000 */
[----:B------:R-:W-:Y:S01]  /*0f10*/  IMAD.MOV.U32 R16, RZ, RZ, RZ ;  /* 0x000000ffff107224 */ /* 0x000fe200078e00ff */
[----:B0-----:R-:W-:Y:S01]  /*0f20*/  MOV R7, UR4 ;  /* 0x0000000400077c02 */ /* 0x001fe20008000f00 */
[----:B------:R-:W-:Y:S02]  /*0f30*/  IMAD.MOV.U32 R3, RZ, RZ, RZ ;  /* 0x000000ffff037224 */ /* 0x000fe400078e00ff */
[----:B------:R-:W-:Y:S02]  /*0f40*/  IMAD.U32 R5, RZ, RZ, UR4 ;  /* 0x00000004ff057e24 */ /* 0x000fe4000f8e00ff */
[----:B------:R-:W-:Y:S02]  /*0f50*/  IMAD.U32 R4, RZ, RZ, UR5 ;  /* 0x00000005ff047e24 */ /* 0x000fe4000f8e00ff */
[----:B------:R-:W-:-:S07]  /*0f60*/  IMAD.U32 R6, RZ, RZ, UR5 ;  /* 0x00000005ff067e24 */ /* 0x000fce000f8e00ff */
.L_x_7:
[----:B------:R-:W-:-:S06]  /*0f70*/  IMAD R15, R16, 0x4, R1 ;  /* 0x00000004100f7824 */ /* 0x000fcc00078e0201 */
[----:B------:R-:W5:Y:S01]  /*0f80*/  LDL R15, [R15+0x4] ;  /* 0x000004000f0f7983 */ /* 0x000f620000100800 */
[----:B------:R-:W-:Y:S01]  /*0f90*/  IMAD.SHL.U32 R17, R16, 0x20, RZ ;  /* 0x0000002010117824 */ /* 0x000fe200078e00ff */
[----:B------:R-:W-:-:S06]  /*0fa0*/  UMOV UR4, URZ ;  /* 0x000000ff00047c82 */ /* 0x000fcc0008000000 */
.L_x_6:
        /* <DEDUP_REMOVED lines=181> */
[----:B------:R-:W-:Y:S05]  /*1b00*/  @P0 BRA `(.L_x_3) ;  /* 0x0000000800fc0947 */ /* 0x000fea0003800000 */
[----:B------:R-:W-:Y:S01]  /*1b10*/  UMOV UR4, URZ ;  /* 0x000000ff00047c82 */ /* 0x000fe20008000000 */
[----:B------:R-:W-:Y:S01]  /*1b20*/  UMOV UR5, URZ ;  /* 0x000000ff00057c82 */ /* 0x000fe20008000000 */
[----:B------:R-:W-:Y:S02]  /*1b30*/  IMAD.MOV.U32 R16, RZ, RZ, RZ ;  /* 0x000000ffff107224 */ /* 0x000fe400078e00ff */
[----:B--2---:R-:W-:Y:S02]  /*1b40*/  IMAD.MOV.U32 R3, RZ, RZ, RZ ;  /* 0x000000ffff037224 */ /* 0x004fe400078e00ff */
[----:B------:R-:W-:Y:S02]  /*1b50*/  IMAD.U32 R5, RZ, RZ, UR4 ;  /* 0x00000004ff057e24 */ /* 0x000fe4000f8e00ff */
[----:B------:R-:W-:Y:S02]  /*1b60*/  IMAD.U32 R4, RZ, RZ, UR5 ;  /* 0x00000005ff047e24 */ /* 0x000fe4000f8e00ff */
[----:B------:R-:W-:-:S02]  /*1b70*/  IMAD.U32 R7, RZ, RZ, UR4 ;  /* 0x00000004ff077e24 */ /* 0x000fc4000f8e00ff */
[----:B------:R-:W-:-:S07]  /*1b80*/  IMAD.U32 R6, RZ, RZ, UR5 ;  /* 0x00000005ff067e24 */ /* 0x000fce000f8e00ff */
.L_x_9:
[----:B------:R-:W-:-:S06]  /*1b90*/  IMAD R15, R16, 0x4, R1 ;  /* 0x00000004100f7824 */ /* 0x000fcc00078e0201 */
[----:B------:R-:W5:Y:S01]  /*1ba0*/  LDL R15, [R15+0x4] ;  /* 0x000004000f0f7983 */ /* 0x000f620000100800 */
[----:B------:R-:W-:Y:S01]  /*1bb0*/  IMAD.SHL.U32 R17, R16, 0x20, RZ ;  /* 0x0000002010117824 */ /* 0x000fe200078e00ff */
[----:B------:R-:W-:-:S06]  /*1bc0*/  UMOV UR4, URZ ;  /* 0x000000ff00047c82 */ /* 0x000fcc0008000000 */
.L_x_8:
        /* <DEDUP_REMOVED lines=10> */
[----:B------:R-:W4:Y:S04]  /*1c70*/  @!P0 LDG.E R19, desc[UR6][R12.64+0x4] ;  /* 0x000004060c138981 */ /* 0x000f28000c1e1900 */
[----:B------:R-:W4:Y:S04]  /*1c80*/  @!P0 LDG.E R21, desc[UR6][R12.64+0xc] ;  /* 0x00000c060c158981 */ /* 0x000f28000c1e1900 */
[----:B------:R-:W4:Y:S04]  /*1c90*/  @P3 LDG.E R24, desc[UR6][R12.64+0x4c] ;  /* 0x00004c060c183981 */ /* 0x000f28000c1e1900 */
[----:B------:R-:W4:Y:S04]  /*1ca0*/  @P2 LDG.E R25, desc[UR6][R12.64+0x2c] ;  /* 0x00002c060c192981 */ /* 0x000f28000c1e1900 */
[----:B------:R-:W4:Y:S04]  /*1cb0*/  @P4 LDG.E R26, desc[UR6][R12.64+0x60] ;  /* 0x000060060c1a4981 */ /* 0x000f28000c1e1900 */
[----:B------:R-:W4:Y:S01]  /*1cc0*/  @P2 LDG.E R27, desc[UR6][R12.64+0x34] ;  /* 0x000034060c1b2981 */ /* 0x000f22000c1e1900 */
[----:B--2---:R-:W-:-:S03]  /*1cd0*/  @!P0 LOP3.LUT R5, R5, R18, RZ, 0x3c, !PT ;  /* 0x0000001205058212 */ /* 0x004fc600078e3cff */
[----:B------:R-:W2:Y:S01]  /*1ce0*/  @!P0 LDG.E R18, desc[UR6][R12.64] ;  /* 0x000000060c128981 */ /* 0x000ea2000c1e1900 */
[----:B---3--:R-:W-:-:S03]  /*1cf0*/  @P1 LOP3.LUT R5, R5, R20, RZ, 0x3c, !PT ;  /* 0x0000001405051212 */ /* 0x008fc600078e3cff */
[----:B------:R-:W3:Y:S01]  /*1d00*/  @!P0 LDG.E R20, desc[UR6][R12.64+0x8] ;  /* 0x000008060c148981 */ /* 0x000ee2000c1e1900 */
[----:B----4-:R-:W-:-:S03]  /*1d10*/  @P2 LOP3.LUT R5, R5, R22, RZ, 0x3c, !PT ;  /* 0x0000001605052212 */ /* 0x010fc600078e3cff */
[----:B------:R-:W4:Y:S01]  /*1d20*/  @P1 LDG.E R22, desc[UR6][R12.64+0x14] ;  /* 0x000014060c161981 */ /* 0x000f22000c1e1900 */
[----:B------:R-:W-:-:S03]  /*1d30*/  @!P0 LOP3.LUT R6, R6, R19, RZ, 0x3c, !PT ;  /* 0x0000001306068212 */ /* 0x000fc600078e3cff */
[----:B------:R-:W4:Y:S01]  /*1d40*/  @P1 LDG.E R19, desc[UR6][R12.64+0x18] ;  /* 0x000018060c131981 */ /* 0x000f22000c1e1900 */
[----:B------:R-:W-:-:S03]  /*1d50*/  @!P0 LOP3.LUT R4, R4, R21, RZ, 0x3c, !PT ;  /* 0x0000001504048212 */ /* 0x000fc600078e3cff */
[----:B------:R-:W4:Y:S01]  /*1d60*/  @P1 LDG.E R21, desc[UR6][R12.64+0x20] ;  /* 0x000020060c151981 */ /* 0x000f22000c1e1900 */
[----:B------:R-:W-:-:S03]  /*1d70*/  @P3 LOP3.LUT R5, R5, R24, RZ, 0x3c, !PT ;  /* 0x0000001805053212 */ /* 0x000fc600078e3cff */
        /* <DEDUP_REMOVED lines=21> */
[----:B------:R-:W4:Y:S01]  /*1ed0*/  @P6 LDG.E R26, desc[UR6][R12.64+0x88] ;  /* 0x000088060c1a6981 */ /* 0x000f22000c1e1900 */
[----:B------:R-:W-:Y:S02]  /*1ee0*/  @P5 LOP3.LUT R5, R5, R24, RZ, 0x3c, !PT ;  /* 0x0000001805055212 */ /* 0x000fe400078e3cff */
[----:B------:R-:W-:Y:S01]  /*1ef0*/  @P3 LOP3.LUT R6, R6, R19, RZ, 0x3c, !PT ;  /* 0x0000001306063212 */ /* 0x000fe200078e3cff */
[----:B------:R-:W4:Y:S01]  /*1f00*/  @P4 LDG.E R24, desc[UR6][R12.64+0x58] ;  /* 0x000058060c184981 */ /* 0x000f22000c1e1900 */
[----:B------:R-:W-:-:S03]  /*1f10*/  @P3 LOP3.LUT R4, R4, R21, RZ, 0x3c, !PT ;  /* 0x0000001504043212 */ /* 0x000fc600078e3cff */
[----:B------:R-:W4:Y:S01]  /*1f20*/  @P4 LDG.E R19, desc[UR6][R12.64+0x5c] ;  /* 0x00005c060c134981 */ /* 0x000f22000c1e1900 */
[----:B------:R-:W-:-:S03]  /*1f30*/  @P4 LOP3.LUT R6, R6, R25, RZ, 0x3c, !PT ;  /* 0x0000001906064212 */ /* 0x000fc600078e3cff */
[----:B------:R-:W4:Y:S04]  /*1f40*/  @P5 LDG.E R21, desc[UR6][R12.64+0x68] ;  /* 0x000068060c155981 */ /* 0x000f28000c1e1900 */
[----:B------:R-:W4:Y:S01]  /*1f50*/  @P5 LDG.E R25, desc[UR6][R12.64+0x70] ;  /* 0x000070060c195981 */ /* 0x000f22000c1e1900 */
[----:B------:R-:W-:-:S03]  /*1f60*/  LOP3.LUT P0, RZ, R23, 0x80, RZ, 0xc0, !PT ;  /* 0x0000008017ff7812 */ /* 0x000fc6000780c0ff */
        /* <DEDUP_REMOVED lines=25> */
[----:B------:R-:W-:Y:S02]  /*2100*/  @P0 LOP3.LUT R6, R6, R21, RZ, 0x3c, !PT ;  /* 0x0000001506060212 */ /* 0x000fe400078e3cff */
[----:B------:R-:W-:-:S02]  /*2110*/  @P0 LOP3.LUT R4, R4, R25, RZ, 0x3c, !PT ;  /* 0x0000001904040212 */ /* 0x000fc400078e3cff */
[----:B--2---:R-:W-:Y:S02]  /*2120*/  @P6 LOP3.LUT R7, R7, R18, RZ, 0x3c, !PT ;  /* 0x0000001207076212 */ /* 0x004fe400078e3cff */
[----:B---3--:R-:W-:Y:S02]  /*2130*/  @P0 LOP3.LUT R3, R3, R20, RZ, 0x3c, !PT ;  /* 0x0000001403030212 */ /* 0x008fe400078e3cff */
        /* <DEDUP_REMOVED lines=17> */
[----:B------:R-:W2:Y:S01]  /*2250*/  @P1 LDG.E R22, desc[UR6][R12.64+0xc4] ;  /* 0x0000c4060c161981 */ /* 0x000ea2000c1e1900 */
[----:B------:R-:W-:Y:S02]  /*2260*/  @P0 LOP3.LUT R4, R4, R25, RZ, 0x3c, !PT ;  /* 0x0000001904040212 */ /* 0x000fe400078e3cff */
[----:B------:R-:W-:Y:S01]  /*2270*/  LOP3.LUT P0, RZ, R23, 0x8000, RZ, 0xc0, !PT ;  /* 0x0000800017ff7812 */ /* 0x000fe2000780c0ff */
[----:B------:R-:W2:Y:S01]  /*2280*/  @P2 LDG.E R25, desc[UR6][R12.64+0xd4] ;  /* 0x0000d4060c192981 */ /* 0x000ea2000c1e1900 */
[----:B------:R-:W-:-:S03]  /*2290*/  @P1 LOP3.LUT R3, R3, R24, RZ, 0x3c, !PT ;  /* 0x0000001803031212 */ /* 0x000fc600078e3cff */
[----:B------:R-:W2:Y:S04]  /*22a0*/  @P2 LDG.E R24, desc[UR6][R12.64+0xc8] ;  /* 0x0000c8060c182981 */ /* 0x000ea8000c1e1900 */
[----:B------:R-:W2:Y:S01]  /*22b0*/  @P2 LDG.E R23, desc[UR6][R12.64+0xcc] ;  /* 0x0000cc060c172981 */ /* 0x000ea2000c1e1900 */
[----:B------:R-:W-:-:S03]  /*22c0*/  @P1 LOP3.LUT R6, R6, R19, RZ, 0x3c, !PT ;  /* 0x0000001306061212 */ /* 0x000fc600078e3cff */
[----:B------:R-:W2:Y:S01]  /*22d0*/  @P3 LDG.E R19, desc[UR6][R12.64+0xe0] ;  /* 0x0000e0060c133981 */ /* 0x000ea2000c1e1900 */
[----:B---3--:R-:W-:-:S03]  /*22e0*/  @P1 LOP3.LUT R4, R4, R21, RZ, 0x3c, !PT ;  /* 0x0000001504041212 */ /* 0x008fc600078e3cff */
[----:B------:R-:W3:Y:S01]  /*22f0*/  @P3 LDG.E R21, desc[UR6][R12.64+0xe8] ;  /* 0x0000e8060c153981 */ /* 0x000ee2000c1e1900 */
[----:B----4-:R-:W-:-:S03]  /*2300*/  @P1 LOP3.LUT R7, R7, R20, RZ, 0x3c, !PT ;  /* 0x0000001407071212 */ /* 0x010fc600078e3cff */
[----:B------:R-:W4:Y:S01]  /*2310*/  @P3 LDG.E R20, desc[UR6][R12.64+0xdc] ;  /* 0x0000dc060c143981 */ /* 0x000f22000c1e1900 */
[----:B--2---:R-:W-:-:S03]  /*2320*/  @P1 LOP3.LUT R5, R5, R22, RZ, 0x3c, !PT ;  /* 0x0000001605051212 */ /* 0x004fc600078e3cff */
[----:B------:R-:W2:Y:S01]  /*2330*/  @P3 LDG.E R22, desc[UR6][R12.64+0xe4] ;  /* 0x0000e4060c163981 */ /* 0x000ea2000c1e1900 */
[----:B------:R-:W-:Y:S02]  /*2340*/  @P2 LOP3.LUT R7, R7, R26, RZ, 0x3c, !PT ;  /* 0x0000001a07072212 */ /* 0x000fe400078e3cff */
[----:B------:R-:W-:Y:S01]  /*2350*/  @P2 LOP3.LUT R5, R5, R18, RZ, 0x3c, !PT ;  /* 0x0000001205052212 */ /* 0x000fe200078e3cff */
[----:B------:R-:W2:Y:S01]  /*2360*/  @P4 LDG.E R26, desc[UR6][R12.64+0xf0] ;  /* 0x0000f0060c1a4981 */ /* 0x000ea2000c1e1900 */
[----:B------:R-:W-:-:S03]  /*2370*/  @P2 LOP3.LUT R3, R3, R24, RZ, 0x3c, !PT ;  /* 0x0000001803032212 */ /* 0x000fc600078e3cff */
[----:B------:R-:W2:Y:S01]  /*2380*/  @P4 LDG.E R18, desc[UR6][R12.64+0xf8] ;  /* 0x0000f8060c124981 */ /* 0x000ea2000c1e1900 */
[----:B------:R-:W-:-:S03]  /*2390*/  @P2 LOP3.LUT R6, R6, R23, RZ, 0x3c, !PT ;  /* 0x0000001706062212 */ /* 0x000fc600078e3cff */
[----:B------:R-:W2:Y:S04]  /*23a0*/  @P3 LDG.E R24, desc[UR6][R12.64+0xec] ;  /* 0x0000ec060c183981 */ /* 0x000ea8000c1e1900 */
[----:B------:R-:W2:Y:S01]  /*23b0*/  @P4 LDG.E R23, desc[UR6][R12.64+0xf4] ;  /* 0x0000f4060c174981 */ /* 0x000ea2000c1e1900 */
[----:B------:R-:W-:Y:S02]  /*23c0*/  @P2 LOP3.LUT R4, R4, R25, RZ, 0x3c, !PT ;  /* 0x0000001904042212 */ /* 0x000fe400078e3cff */
[----:B------:R-:W-:Y:S01]  /*23d0*/  @P3 LOP3.LUT R6, R6, R19, RZ, 0x3c, !PT ;  /* 0x0000001306063212 */ /* 0x000fe200078e3cff */
[----:B------:R-:W2:Y:S04]  /*23e0*/  @P0 LDG.E R25, desc[UR6][R12.64+0x138] ;  /* 0x000138060c190981 */ /* 0x000ea8000c1e1900 */
[----:B------:R-:W2:Y:S01]  /*23f0*/  @P4 LDG.E R19, desc[UR6][R12.64+0xfc] ;  /* 0x0000fc060c134981 */ /* 0x000ea2000c1e1900 */
[----:B---3--:R-:W-:-:S03]  /*2400*/  @P3 LOP3.LUT R4, R4, R21, RZ, 0x3c, !PT ;  /* 0x0000001504043212 */ /* 0x008fc600078e3cff */
[----:B------:R-:W3:Y:S01]  /*2410*/  @P5 LDG.E R21, desc[UR6][R12.64+0x108] ;  /* 0x000108060c155981 */ /* 0x000ee2000c1e1900 */
[----:B----4-:R-:W-:-:S03]  /*2420*/  @P3 LOP3.LUT R3, R3, R20, RZ, 0x3c, !PT ;  /* 0x0000001403033212 */ /* 0x010fc600078e3cff */
[----:B------:R-:W4:Y:S01]  /*2430*/  @P4 LDG.E R20, desc[UR6][R12.64+0x100] ;  /* 0x000100060c144981 */ /* 0x000f22000c1e1900 */
[----:B--2---:R-:W-:-:S03]  /*2440*/  @P3 LOP3.LUT R7, R7, R22, RZ, 0x3c, !PT ;  /* 0x0000001607073212 */ /* 0x004fc600078e3cff */
[----:B------:R-:W2:Y:S01]  /*2450*/  @P5 LDG.E R22, desc[UR6][R12.64+0x104] ;  /* 0x000104060c165981 */ /* 0x000ea2000c1e1900 */
[----:B------:R-:W-:-:S03]  /*2460*/  @P4 LOP3.LUT R3, R3, R26, RZ, 0x3c, !PT ;  /* 0x0000001a03034212 */ /* 0x000fc600078e3cff */
        /* <DEDUP_REMOVED lines=23> */
[----:B------:R-:W-:-:S04]  /*25e0*/  UIADD3 UR4, UPT, UPT, UR4, 0x10, URZ ;  /* 0x0000001004047890 */ /* 0x000fc8000fffe0ff */
[----:B------:R-:W-:Y:S01]  /*25f0*/  UISETP.NE.AND UP0, UPT, UR4, 0x20, UPT ;  /* 0x000000200400788c */ /* 0x000fe2000bf05270 */
[----:B------:R-:W-:Y:S02]  /*2600*/  @P6 LOP3.LUT R6, R6, R19, RZ, 0x3c, !PT ;  /* 0x0000001306066212 */ /* 0x000fe400078e3cff */
[----:B---3--:R-:W-:Y:S02]  /*2610*/  @P6 LOP3.LUT R4, R4, R21, RZ, 0x3c, !PT ;  /* 0x0000001504046212 */ /* 0x008fe400078e3cff */
[----:B----4-:R-:W-:Y:S02]  /*2620*/  @P6 LOP3.LUT R7, R7, R20, RZ, 0x3c, !PT ;  /* 0x0000001407076212 */ /* 0x010fe400078e3cff */
[----:B--2---:R-:W-:Y:S02]  /*2630*/  @P6 LOP3.LUT R5, R5, R22, RZ, 0x3c, !PT ;  /* 0x0000001605056212 */ /* 0x004fe400078e3cff */
[----:B------:R-:W-:Y:S02]  /*2640*/  @P0 LOP3.LUT R4, R4, R25, RZ, 0x3c, !PT ;  /* 0x0000001904040212 */ /* 0x000fe400078e3cff */
[----:B------:R-:W-:-:S02]  /*2650*/  @P0 LOP3.LUT R5, R5, R26, RZ, 0x3c, !PT ;  /* 0x0000001a05050212 */ /* 0x000fc400078e3cff */
[----:B------:R-:W-:Y:S02]  /*2660*/  @P0 LOP3.LUT R7, R7, R18, RZ, 0x3c, !PT ;  /* 0x0000001207070212 */ /* 0x000fe400078e3cff */
[----:B------:R-:W-:Y:S02]  /*2670*/  @P0 LOP3.LUT R3, R3, R24, RZ, 0x3c, !PT ;  /* 0x0000001803030212 */ /* 0x000fe400078e3cff */
[----:B------:R-:W-:Y:S01]  /*2680*/  @P0 LOP3.LUT R6, R6, R23, RZ, 0x3c, !PT ;  /* 0x0000001706060212 */ /* 0x000fe200078e3cff */
[----:B------:R-:W-:Y:S06]  /*2690*/  BRA.U UP0, `(.L_x_8) ;  /* 0xfffffff5004c7547 */ /* 0x000fec000b83ffff */
[----:B------:R-:W-:-:S05]  /*26a0*/  VIADD R16, R16, 0x1 ;  /* 0x0000000110107836 */ /* 0x000fca0000000000 */
[----:B------:R-:W-:-:S13]  /*26b0*/  ISETP.NE.AND P0, PT, R16, 0x5, PT ;  /* 0x000000051000780c */ /* 0x000fda0003f05270 */
[----:B------:R-:W-:Y:S05]  /*26c0*/  @P0 BRA `(.L_x_9) ;  /* 0xfffffff400300947 */ /* 0x000fea000383ffff */
[----:B------:R3:W-:Y:S04]  /*26d0*/  STL [R1+0x4], R3 ;  /* 0x0000040301007387 */ /* 0x0007e80000100800 */
[----:B------:R3:W-:Y:S04]  /*26e0*/  STL.64 [R1+0x8], R6 ;  /* 0x0000080601007387 */ /* 0x0007e80000100a00 */
[----:B------:R3:W-:Y:S02]  /*26f0*/  STL.64 [R1+0x10], R4 ;  /* 0x0000100401007387 */ /* 0x0007e40000100a00 */
.L_x_3:
[----:B------:R-:W-:Y:S05]  /*2700*/  BSYNC.RECONVERGENT B1 ;  /* 0x0000000000017941 */ /* 0x000fea0003800200 */
.L_x_2:
[----:B------:R-:W-:Y:S01]  /*2710*/  ISETP.GT.U32.AND P0, PT, R14, 0x3, PT ;  /* 0x000000030e00780c */ /* 0x000fe20003f04070 */
[----:B------:R-:W-:Y:S01]  /*2720*/  VIADD R0, R0, 0x1 ;  /* 0x0000000100007836 */ /* 0x000fe20000000000 */
[--C-:B------:R-:W-:Y:S02]  /*2730*/  SHF.R.U64 R14, R14, 0x2, R9.reuse ;  /* 0x000000020e0e7819 */ /* 0x100fe40000001209 */
[----:B------:R-:W-:Y:S02]  /*2740*/  ISETP.GT.U32.AND.EX P0, PT, R9, RZ, PT, P0 ;  /* 0x000000ff0900720c */ /* 0x000fe40003f04100 */
[----:B------:R-:W-:-:S11]  /*2750*/  SHF.R.U32.HI R9, RZ, 0x2, R9 ;  /* 0x00000002ff097819 */ /* 0x000fd60000011609 */
[----:B------:R-:W-:Y:S05]  /*2760*/  @P0 BRA `(.L_x_10) ;  /* 0xffffffd800cc0947 */ /* 0x000fea000383ffff */
.L_x_1:
[----:B------:R-:W-:Y:S05]  /*2770*/  BSYNC.RECONVERGENT B0 ;  /* 0x0000000000007941 */ /* 0x000fea0003800200 */
.L_x_0:
[----:B------:R-:W4:Y:S08]  /*2780*/  LDC.64 R10, c[0x0][0x398] ;  /* 0x0000e600ff0a7b82 */ /* 0x000f300000000a00 */
[----:B------:R-:W5:Y:S01]  /*2790*/  LDC.64 R12, c[0x0][0x388] ;  /* 0x0000e200ff0c7b82 */ /* 0x000f620000000a00 */
[----:B----4-:R-:W-:-:S05]  /*27a0*/  IMAD.WIDE R10, R8, 0x4, R10 ;  /* 0x00000004080a7825 */ /* 0x010fca00078e020a */
[----:B------:R-:W4:Y:S01]  /*27b0*/  LDG.E R25, desc[UR6][R10.64] ;  /* 0x000000060a197981 */ /* 0x000f22000c1e1900 */
[----:B------:R-:W-:Y:S04]  /*27c0*/  BSSY.RECONVERGENT B1, `(.L_x_11) ;  /* 0x0000296000017945 */ /* 0x000fe80003800200 */
[----:B------:R-:W-:Y:S01]  /*27d0*/  BSSY.RELIABLE B0, `(.L_x_12) ;  /* 0x0000117000007945 */ /* 0x000fe20003800100 */
[----:B-----5:R-:W-:Y:S01]  /*27e0*/  IMAD.WIDE R12, R8, 0x4, R12 ;  /* 0x00000004080c7825 */ /* 0x020fe200078e020c */
[----:B----4-:R-:W-:-:S13]  /*27f0*/  FSETP.NE.AND P0, PT, |R25|, +INF , PT ;  /* 0x7f8000001900780b */ /* 0x010fda0003f05200 */
[----:B------:R-:W-:Y:S05]  /*2800*/  @!P0 BRA `(.L_x_13) ;  /* 0x0000000000108947 */ /* 0x000fea0003800000 */
[----:B------:R-:W4:Y:S02]  /*2810*/  LDC.64 R10, c[0x0][0x3a0] ;  /* 0x0000e800ff0a7b82 */ /* 0x000f240000000a00 */
[----:B----4-:R-:W-:-:S05]  /*2820*/  IMAD.WIDE R10, R8, 0x4, R10 ;  /* 0x00000004080a7825 */ /* 0x010fca00078e020a */
[----:B------:R4:W5:Y:S01]  /*2830*/  LDG.E R9, desc[UR6][R10.64] ;  /* 0x000000060a097981 */ /* 0x000962000c1e1900 */
[----:B------:R-:W-:Y:S05]  /*2840*/  BRA `(.L_x_14) ;  /* 0x00000010003c7947 */ /* 0x000fea0003800000 */
.L_x_13:
[----:B------:R-:W4:Y:S01]  /*2850*/  LDC.64 R10, c[0x0][0x3a0] ;  /* 0x0000e800ff0a7b82 */ /* 0x000f220000000a00 */
[----:B------:R-:W5:Y:S01]  /*2860*/  LDG.E R24, desc[UR6][R12.64] ;  /* 0x000000060c187981 */ /* 0x000f62000c1e1900 */
[----:B----4-:R-:W-:-:S05]  /*2870*/  IMAD.WIDE R10, R8, 0x4, R10 ;  /* 0x00000004080a7825 */ /* 0x010fca00078e020a */
[----:B------:R-:W5:Y:S02]  /*2880*/  LDG.E R9, desc[UR6][R10.64] ;  /* 0x000000060a097981 */ /* 0x000f64000c1e1900 */
[----:B-----5:R-:W-:-:S13]  /*2890*/  FSETP.GTU.AND P0, PT, R9, R24, PT ;  /* 0x000000180900720b */ /* 0x020fda0003f0c000 */
[----:B------:R-:W-:Y:S05]  /*28a0*/  @!P0 BREAK.RELIABLE B0 ;  /* 0x0000000000008942 */ /* 0x000fea0003800100 */
[----:B------:R-:W-:Y:S05]  /*28b0*/  @P0 BRA `(.L_x_14) ;  /* 0x0000001000200947 */ /* 0x000fea0003800000 */
[----:B------:R-:W4:Y:S02]  /*28c0*/  LDC.64 R10, c[0x0][0x390] ;  /* 0x0000e400ff0a7b82 */ /* 0x000f240000000a00 */
[----:B----4-:R-:W-:-:S05]  /*28d0*/  IMAD.WIDE R10, R8, 0x4, R10 ;  /* 0x00000004080a7825 */ /* 0x010fca00078e020a */
[----:B------:R-:W4:Y:S01]  /*28e0*/  LDG.E R23, desc[UR6][R10.64] ;  /* 0x000000060a177981 */ /* 0x000f22000c1e1900 */
[----:B------:R-:W-:Y:S01]  /*28f0*/  FADD R25, R9, -R24 ;  /* 0x8000001809197221 */ /* 0x000fe20000000000 */
[----:B------:R-:W-:Y:S01]  /*2900*/  BSSY.RECONVERGENT B2, `(.L_x_15) ;  /* 0x000000d000027945 */ /* 0x000fe20003800200 */
[----:B----4-:R-:W4:Y:S08]  /*2910*/  MUFU.RCP R0, R23 ;  /* 0x0000001700007308 */ /* 0x010f300000001000 */
[----:B------:R-:W5:Y:S01]  /*2920*/  FCHK P0, R25, R23 ;  /* 0x0000001719007302 */ /* 0x000f620000000000 */
[----:B----4-:R-:W-:-:S04]  /*2930*/  FFMA R13, -R23, R0, 1 ;  /* 0x3f800000170d7423 */ /* 0x010fc80000000100 */
[----:B------:R-:W-:-:S04]  /*2940*/  FFMA R0, R0, R13, R0 ;  /* 0x0000000d00007223 */ /* 0x000fc80000000000 */
[----:B------:R-:W-:-:S04]  /*2950*/  FFMA R9, R25, R0, RZ ;  /* 0x0000000019097223 */ /* 0x000fc800000000ff */
[----:B------:R-:W-:-:S04]  /*2960*/  FFMA R12, -R23, R9, R25 ;  /* 0x00000009170c7223 */ /* 0x000fc80000000119 */
[----:B------:R-:W-:Y:S01]  /*2970*/  FFMA R9, R0, R12, R9 ;  /* 0x0000000c00097223 */ /* 0x000fe20000000009 */
[----:B-----5:R-:W-:Y:S06]  /*2980*/  @!P0 BRA `(.L_x_16) ;  /* 0x0000000000108947 */ /* 0x020fec0003800000 */
[----:B------:R-:W-:Y:S02]  /*2990*/  MOV R19, R23 ;  /* 0x0000001700137202 */ /* 0x000fe40000000f00 */
[----:B------:R-:W-:-:S07]  /*29a0*/  MOV R10, 0x29c0 ;  /* 0x000029c0000a7802 */ /* 0x000fce0000000f00 */
[----:B0123--:R-:W-:Y:S05]  /*29b0*/  CALL.REL.NOINC `($__internal_1_$__cuda_sm3x_div_rn_noftz_f32_slowpath) ;  /* 0x0000002800487944 */ /* 0x00ffea0003c00000 */
[----:B------:R-:W-:-:S07]  /*29c0*/  IMAD.MOV.U32 R9, RZ, RZ, R0 ;  /* 0x000000ffff097224 */ /* 0x000fce00078e0000 */
.L_x_16:
[----:B------:R-:W-:Y:S05]  /*29d0*/  BSYNC.RECONVERGENT B2 ;  /* 0x0000000000027941 */ /* 0x000fea0003800200 */
.L_x_15:
[----:B------:R-:W-:Y:S01]  /*29e0*/  IMAD.MOV.U32 R22, RZ, RZ, 0x3f800000 ;  /* 0x3f800000ff167424 */ /* 0x000fe200078e00ff */
[----:B------:R-:W-:Y:S01]  /*29f0*/  FSETP.GEU.AND P0, PT, R9, RZ, PT ;  /* 0x000000ff0900720b */ /* 0x000fe20003f0e000 */
[----:B------:R-:W-:Y:S03]  /*2a00*/  BSSY.RECONVERGENT B2, `(.L_x_17) ;  /* 0x0000053000027945 */ /* 0x000fe60003800200 */
[----:B------:R-:W-:-:S05]  /*2a10*/  FSEL R22, -R22, 1, !P0 ;  /* 0x3f80000016167808 */ /* 0x000fca0004000100 */
[----:B------:R-:W-:-:S04]  /*2a20*/  FMUL R21, R22, R9 ;  /* 0x0000000916157220 */ /* 0x000fc80000400000 */
[C---:B------:R-:W-:Y:S01]  /*2a30*/  FMUL R0, |R21|.reuse, 16777216 ;  /* 0x4b80000015007820 */ /* 0x040fe20000400200 */
[C---:B------:R-:W-:Y:S02]  /*2a40*/  FSETP.GEU.AND P0, PT, |R21|.reuse, 1.175494350822287508e-38, PT ;  /* 0x008000001500780b */ /* 0x040fe40003f0e200 */
[C---:B------:R-:W-:Y:S02]  /*2a50*/  FSETP.NEU.AND P3, PT, R21.reuse, RZ, PT ;  /* 0x000000ff1500720b */ /* 0x040fe40003f6d000 */
[-C--:B------:R-:W-:Y:S02]  /*2a60*/  FSEL R0, R0, |R21|.reuse, !P0 ;  /* 0x4000001500007208 */ /* 0x080fe40004000000 */
[C---:B------:R-:W-:Y:S02]  /*2a70*/  FSETP.NAN.AND P1, PT, |R21|.reuse, |R21|, PT ;  /* 0x400000151500720b */ /* 0x040fe40003f28200 */
[----:B------:R-:W-:Y:S01]  /*2a80*/  FSETP.NEU.AND P4, PT, |R21|, +INF , PT ;  /* 0x7f8000001500780b */ /* 0x000fe20003f8d200 */
[----:B------:R-:W-:-:S05]  /*2a90*/  VIADD R9, R0, 0xc0cafb0d ;  /* 0xc0cafb0d00097836 */ /* 0x000fca0000000000 */
[----:B------:R-:W-:Y:S02]  /*2aa0*/  LOP3.LUT R11, R9, 0xff800000, RZ, 0xc0, !PT ;  /* 0xff800000090b7812 */ /* 0x000fe400078ec0ff */
[----:B------:R-:W-:Y:S02]  /*2ab0*/  FSEL R9, RZ, -24, P0 ;  /* 0xc1c00000ff097808 */ /* 0x000fe40000000000 */
[----:B------:R-:W-:Y:S01]  /*2ac0*/  I2FP.F32.S32 R12, R11 ;  /* 0x0000000b000c7245 */ /* 0x000fe20000201400 */
[----:B------:R-:W-:-:S04]  /*2ad0*/  IMAD.IADD R0, R0, 0x1, -R11 ;  /* 0x0000000100007824 */ /* 0x000fc800078e0a0b */
[C---:B------:R-:W-:Y:S01]  /*2ae0*/  FADD R10, R0.reuse, 1 ;  /* 0x3f800000000a7421 */ /* 0x040fe20000000000 */
[----:B------:R-:W-:Y:S01]  /*2af0*/  FADD R13, R0, -1 ;  /* 0xbf800000000d7421 */ /* 0x000fe20000000000 */
[----:B------:R-:W-:-:S03]  /*2b00*/  FFMA R11, R12, 1.1920928955078125e-07, R9 ;  /* 0x340000000c0b7823 */ /* 0x000fc60000000009 */
[----:B------:R-:W-:Y:S01]  /*2b10*/  FADD R15, R13, R13 ;  /* 0x0000000d0d0f7221 */ /* 0x000fe20000000000 */
[----:B------:R-:W4:Y:S03]  /*2b20*/  MUFU.RCP R10, R10 ;  /* 0x0000000a000a7308 */ /* 0x000f260000001000 */
[----:B----4-:R-:W-:Y:S01]  /*2b30*/  FMUL R0, R10, R15 ;  /* 0x0000000f0a007220 */ /* 0x010fe20000400000 */
[----:B------:R-:W-:-:S03]  /*2b40*/  IMAD.MOV.U32 R15, RZ, RZ, 0x3a2c32e4 ;  /* 0x3a2c32e4ff0f7424 */ /* 0x000fc600078e00ff */
[----:B------:R-:W-:Y:S01]  /*2b50*/  FADD R14, R13, -R0 ;  /* 0x800000000d0e7221 */ /* 0x000fe20000000000 */
[CC--:B------:R-:W-:Y:S01]  /*2b60*/  FMUL R12, R0.reuse, R0.reuse ;  /* 0x00000000000c7220 */ /* 0x0c0fe20000400000 */
[----:B------:R-:W-:Y:S02]  /*2b70*/  FFMA R9, R0, 1.4426950216293334961, R11 ;  /* 0x3fb8aa3b00097823 */ /* 0x000fe4000000000b */
[----:B------:R-:W-:Y:S01]  /*2b80*/  FADD R14, R14, R14 ;  /* 0x0000000e0e0e7221 */ /* 0x000fe20000000000 */
[C---:B------:R-:W-:Y:S01]  /*2b90*/  FFMA R15, R12.reuse, R15, 0.0032181653659790754318 ;  /* 0x3b52e7db0c0f7423 */ /* 0x040fe2000000000f */
[----:B------:R-:W-:Y:S02]  /*2ba0*/  FADD R11, R11, -R9 ;  /* 0x800000090b0b7221 */ /* 0x000fe40000000000 */
[----:B------:R-:W-:Y:S01]  /*2bb0*/  FFMA R13, R13, -R0, R14 ;  /* 0x800000000d0d7223 */ /* 0x000fe2000000000e */
[----:B------:R-:W-:Y:S01]  /*2bc0*/  FFMA R15, R12, R15, 0.018033718690276145935 ;  /* 0x3c93bb730c0f7423 */ /* 0x000fe2000000000f */
[----:B------:R-:W-:-:S02]  /*2bd0*/  FFMA R14, R0, 1.4426950216293334961, R11 ;  /* 0x3fb8aa3b000e7823 */ /* 0x000fc4000000000b */
[----:B------:R-:W-:Y:S01]  /*2be0*/  FMUL R13, R10, R13 ;  /* 0x0000000d0a0d7220 */ /* 0x000fe20000400000 */
[----:B------:R-:W-:-:S03]  /*2bf0*/  FFMA R15, R12, R15, 0.12022458761930465698 ;  /* 0x3df6384f0c0f7423 */ /* 0x000fc6000000000f */
[----:B------:R-:W-:Y:S01]  /*2c00*/  FFMA R11, R13, 1.4426950216293334961, R14 ;  /* 0x3fb8aa3b0d0b7823 */ /* 0x000fe2000000000e */
[----:B------:R-:W-:Y:S01]  /*2c10*/  FMUL R15, R12, R15 ;  /* 0x0000000f0c0f7220 */ /* 0x000fe20000400000 */
[----:B------:R-:W-:Y:S02]  /*2c20*/  IMAD.MOV.U32 R12, RZ, RZ, 0x391fcb8e ;  /* 0x391fcb8eff0c7424 */ /* 0x000fe400078e00ff */
[----:B------:R-:W-:Y:S01]  /*2c30*/  FFMA R10, R0, 1.9251366722983220825e-08, R11 ;  /* 0x32a55e34000a7823 */ /* 0x000fe2000000000b */
[----:B------:R-:W-:-:S04]  /*2c40*/  FMUL R11, R15, 3 ;  /* 0x404000000f0b7820 */ /* 0x000fc80000400000 */
[----:B------:R-:W-:-:S04]  /*2c50*/  FFMA R10, R13, R11, R10 ;  /* 0x0000000b0d0a7223 */ /* 0x000fc8000000000a */
[----:B------:R-:W-:-:S04]  /*2c60*/  FFMA R10, R0, R15, R10 ;  /* 0x0000000f000a7223 */ /* 0x000fc8000000000a */
[----:B------:R-:W-:-:S04]  /*2c70*/  FADD R11, R9, R10 ;  /* 0x0000000a090b7221 */ /* 0x000fc80000000000 */
[----:B------:R-:W-:Y:S01]  /*2c80*/  FMUL R0, R11, 2 ;  /* 0x400000000b007820 */ /* 0x000fe20000400000 */
[----:B------:R-:W-:-:S03]  /*2c90*/  FADD R9, -R9, R11 ;  /* 0x0000000b09097221 */ /* 0x000fc60000000100 */
[----:B------:R-:W4:Y:S01]  /*2ca0*/  FRND R13, R0 ;  /* 0x00000000000d7307 */ /* 0x000f220000201000 */
[----:B------:R-:W-:Y:S01]  /*2cb0*/  FADD R9, R10, -R9 ;  /* 0x800000090a097221 */ /* 0x000fe20000000000 */
[----:B------:R-:W-:Y:S01]  /*2cc0*/  FFMA R10, R11, 2, -R0 ;  /* 0x400000000b0a7823 */ /* 0x000fe20000000800 */
[----:B------:R-:W-:-:S03]  /*2cd0*/  FSETP.GEU.AND P2, PT, R0, RZ, PT ;  /* 0x000000ff0000720b */ /* 0x000fc60003f4e000 */
[----:B------:R-:W-:Y:S02]  /*2ce0*/  FFMA R9, R9, 2, R10 ;  /* 0x4000000009097823 */ /* 0x000fe4000000000a */
[----:B------:R5:W0:Y:S01]  /*2cf0*/  F2I.NTZ R11, R0 ;  /* 0x00000000000b7305 */ /* 0x000a220000203100 */
[----:B----4-:R-:W-:Y:S01]  /*2d00*/  FADD R10, R0, -R13 ;  /* 0x8000000d000a7221 */ /* 0x010fe20000000000 */
[----:B------:R-:W-:-:S03]  /*2d10*/  FSETP.GT.AND P0, PT, R13, RZ, PT ;  /* 0x000000ff0d00720b */ /* 0x000fc60003f04000 */
[----:B------:R-:W-:-:S04]  /*2d20*/  FADD R9, R9, R10 ;  /* 0x0000000a09097221 */ /* 0x000fc80000000000 */
[C---:B------:R-:W-:Y:S01]  /*2d30*/  FFMA R10, R9.reuse, R12, 0.0013391353422775864601 ;  /* 0x3aaf85ed090a7423 */ /* 0x040fe2000000000c */
[----:B------:R-:W-:Y:S02]  /*2d40*/  SEL R12, RZ, 0x83000000, P0 ;  /* 0x83000000ff0c7807 */ /* 0x000fe40000000000 */
[----:B------:R-:W-:Y:S01]  /*2d50*/  FSETP.GT.AND P0, PT, |R0|, 152, PT ;  /* 0x431800000000780b */ /* 0x000fe20003f04200 */
[----:B------:R-:W-:Y:S01]  /*2d60*/  FFMA R10, R9, R10, 0.0096188392490148544312 ;  /* 0x3c1d9856090a7423 */ /* 0x000fe2000000000a */
[----:B-----5:R-:W-:Y:S01]  /*2d70*/  FADD R0, R21, R21 ;  /* 0x0000001515007221 */ /* 0x020fe20000000000 */
[----:B------:R-:W-:Y:S02]  /*2d80*/  VIADD R13, R12, 0x7f000000 ;  /* 0x7f0000000c0d7836 */ /* 0x000fe40000000000 */
[----:B------:R-:W-:Y:S01]  /*2d90*/  FFMA R10, R9, R10, 0.055503588169813156128 ;  /* 0x3d6357bb090a7423 */ /* 0x000fe2000000000a */
[----:B0-----:R-:W-:-:S03]  /*2da0*/  IMAD R11, R11, 0x800000, -R12 ;  /* 0x008000000b0b7824 */ /* 0x001fc600078e0a0c */
[----:B------:R-:W-:-:S04]  /*2db0*/  FFMA R10, R9, R10, 0.24022644758224487305 ;  /* 0x3e75fdec090a7423 */ /* 0x000fc8000000000a */
[----:B------:R-:W-:-:S04]  /*2dc0*/  FFMA R10, R9, R10, 0.69314718246459960938 ;  /* 0x3f317218090a7423 */ /* 0x000fc8000000000a */
[----:B------:R-:W-:Y:S01]  /*2dd0*/  FFMA R10, R9, R10, 1 ;  /* 0x3f800000090a7423 */ /* 0x000fe2000000000a */
[----:B------:R-:W-:-:S03]  /*2de0*/  LOP3.LUT R9, R0, 0x7fffffff, RZ, 0xc0, !PT ;  /* 0x7fffffff00097812 */ /* 0x000fc600078ec0ff */
[----:B------:R-:W-:-:S04]  /*2df0*/  FMUL R10, R10, R13 ;  /* 0x0000000d0a0a7220 */ /* 0x000fc80000400000 */
[----:B------:R-:W-:Y:S01]  /*2e00*/  FMUL R10, R10, R11 ;  /* 0x0000000b0a0a7220 */ /* 0x000fe20000400000 */
[----:B------:R-:W-:Y:S02]  /*2e10*/  @P0 FSEL R10, RZ, +INF , !P2 ;  /* 0x7f800000ff0a0808 */ /* 0x000fe40005000000 */
[----:B------:R-:W-:Y:S02]  /*2e20*/  FSETP.NEU.AND P0, PT, R21, 1, PT ;  /* 0x3f8000001500780b */ /* 0x000fe40003f0d000 */
[----:B------:R-:W-:Y:S01]  /*2e30*/  @P3 FSEL R9, R9, R10, !P4 ;  /* 0x0000000a09093208 */ /* 0x000fe20006000000 */
[----:B------:R-:W-:-:S04]  /*2e40*/  @P1 FADD R9, R21, 2 ;  /* 0x4000000015091421 */ /* 0x000fc80000000000 */
[----:B------:R-:W-:-:S05]  /*2e50*/  FADD R9, R9, 4 ;  /* 0x4080000009097421 */ /* 0x000fca0000000000 */
[----:B------:R-:W-:-:S04]  /*2e60*/  FSEL R9, R9, 5, P0 ;  /* 0x40a0000009097808 */ /* 0x000fc80000000000 */
[----:B------:R0:W4:Y:S01]  /*2e70*/  MUFU.RSQ R10, R9 ;  /* 0x00000009000a7308 */ /* 0x0001220000001400 */
[----:B------:R-:W-:-:S05]  /*2e80*/  VIADD R0, R9, 0xf3000000 ;  /* 0xf300000009007836 */ /* 0x000fca0000000000 */
[----:B------:R-:W-:-:S13]  /*2e90*/  ISETP.GT.U32.AND P0, PT, R0, 0x727fffff, PT ;  /* 0x727fffff0000780c */ /* 0x000fda0003f04070 */
[----:B0---4-:R-:W-:Y:S05]  /*2ea0*/  @!P0 BRA `(.L_x_18) ;  /* 0x0000000000108947 */ /* 0x011fea0003800000 */
[----:B------:R-:W-:Y:S01]  /*2eb0*/  IMAD.MOV.U32 R0, RZ, RZ, R9 ;  /* 0x000000ffff007224 */ /* 0x000fe200078e0009 */
[----:B------:R-:W-:-:S07]  /*2ec0*/  MOV R10, 0x2ee0 ;  /* 0x00002ee0000a7802 */ /* 0x000fce0000000f00 */
[----:B-123--:R-:W-:Y:S05]  /*2ed0*/  CALL.REL.NOINC `($__internal_0_$__cuda_sm20_sqrt_rn_f32_slowpath) ;  /* 0x0000002000a87944 */ /* 0x00efea0003c00000 */
[----:B------:R-:W-:Y:S05]  /*2ee0*/  BRA `(.L_x_19) ;  /* 0x0000000000107947 */ /* 0x000fea0003800000 */
.L_x_18:
[----:B------:R-:W-:Y:S01]  /*2ef0*/  FMUL.FTZ R0, R9, R10 ;  /* 0x0000000a09007220 */ /* 0x000fe20000410000 */
[----:B------:R-:W-:-:S03]  /*2f00*/  FMUL.FTZ R10, R10, 0.5 ;  /* 0x3f0000000a0a7820 */ /* 0x000fc60000410000 */
[----:B------:R-:W-:-:S04]  /*2f10*/  FFMA R9, -R0, R0, R9 ;  /* 0x0000000000097223 */ /* 0x000fc80000000109 */
[----:B------:R-:W-:-:S07]  /*2f20*/  FFMA R0, R9, R10, R0 ;  /* 0x0000000a09007223 */ /* 0x000fce0000000000 */
.L_x_19:
[----:B------:R-:W-:Y:S05]  /*2f30*/  BSYNC.RECONVERGENT B2 ;  /* 0x0000000000027941 */ /* 0x000fea0003800200 */
.L_x_17:
[----:B------:R-:W-:Y:S01]  /*2f40*/  FADD R0, R21, R0 ;  /* 0x0000000015007221 */ /* 0x000fe20000000000 */
[----:B------:R-:W-:Y:S01]  /*2f50*/  BSSY.RECONVERGENT B2, `(.L_x_20) ;  /* 0x000009b000027945 */ /* 0x000fe20003800200 */
[----:B------:R-:W-:Y:S02]  /*2f60*/  IMAD.MOV.U32 R20, RZ, RZ, RZ ;  /* 0x000000ffff147224 */ /* 0x000fe400078e00ff */
[----:B------:R-:W-:-:S07]  /*2f70*/  FMUL R19, R0, 0.5 ;  /* 0x3f00000000137820 */ /* 0x000fce0000400000 */
.L_x_25:
[----:B------:R-:W-:Y:S01]  /*2f80*/  SHF.R.U32.HI R0, RZ, 0x2, R3 ;  /* 0x00000002ff007819 */ /* 0x000fe20000011603 */
[----:B------:R-:W-:Y:S01]  /*2f90*/  HFMA2 R10, -RZ, RZ, 1.5048828125, 33.21875 ;  /* 0x3e055027ff0a7431 */ /* 0x000fe200000001ff */
[----:B------:R-:W0:Y:S01]  /*2fa0*/  MUFU.RCP R14, R19 ;  /* 0x00000013000e7308 */ /* 0x000e220000001000 */
[----:B------:R-:W-:Y:S01]  /*2fb0*/  BSSY.RECONVERGENT B3, `(.L_x_21) ;  /* 0x0000033000037945 */ /* 0x000fe20003800200 */
[----:B------:R-:W-:Y:S01]  /*2fc0*/  LOP3.LUT R0, R0, R3, RZ, 0x3c, !PT ;  /* 0x0000000300007212 */ /* 0x000fe200078e3cff */
[----:B-123--:R-:W-:Y:S02]  /*2fd0*/  IMAD.SHL.U32 R3, R5, 0x10, RZ ;  /* 0x0000001005037824 */ /* 0x00efe400078e00ff */
[----:B------:R-:W-:Y:S02]  /*2fe0*/  IMAD.MOV.U32 R18, RZ, RZ, R6 ;  /* 0x000000ffff127224 */ /* 0x000fe400078e0006 */
[----:B------:R-:W-:Y:S02]  /*2ff0*/  IMAD.SHL.U32 R9, R0, 0x2, RZ ;  /* 0x0000000200097824 */ /* 0x000fe400078e00ff */
[----:B------:R-:W-:-:S02]  /*3000*/  IMAD.MOV.U32 R6, RZ, RZ, R4 ;  /* 0x000000ffff067224 */ /* 0x000fc400078e0004 */
[----:B------:R-:W-:Y:S01]  /*3010*/  IMAD.MOV.U32 R17, RZ, RZ, 0x3f800000 ;  /* 0x3f800000ff117424 */ /* 0x000fe200078e00ff */
[----:B------:R-:W-:Y:S01]  /*3020*/  LOP3.LUT R0, R0, R9, R3, 0x96, !PT ;  /* 0x0000000900007212 */ /* 0x000fe200078e9603 */
[----:B------:R-:W-:-:S03]  /*3030*/  IMAD.MOV.U32 R3, RZ, RZ, 0x2f800000 ;  /* 0x2f800000ff037424 */ /* 0x000fc600078e00ff */
[----:B------:R-:W-:-:S04]  /*3040*/  LOP3.LUT R9, R0, R5, RZ, 0x3c, !PT ;  /* 0x0000000500097212 */ /* 0x000fc800078e3cff */
[--C-:B------:R-:W-:Y:S01]  /*3050*/  IADD3 R0, PT, PT, R2, 0x587c5, R9.reuse ;  /* 0x000587c502007810 */ /* 0x100fe20007ffe009 */
[----:B------:R-:W-:-:S03]  /*3060*/  IMAD.MOV.U32 R4, RZ, RZ, R9 ;  /* 0x000000ffff047224 */ /* 0x000fc600078e0009 */
[----:B------:R-:W-:-:S05]  /*3070*/  I2FP.F32.U32 R0, R0 ;  /* 0x0000000000007245 */ /* 0x000fca0000201000 */
[----:B------:R-:W-:-:S04]  /*3080*/  FFMA R0, R0, R3, 1.1641532182693481445e-10 ;  /* 0x2f00000000007423 */ /* 0x000fc80000000003 */
[----:B------:R-:W-:-:S05]  /*3090*/  FADD R0, -R0, 1 ;  /* 0x3f80000000007421 */ /* 0x000fca0000000100 */
[----:B------:R-:W-:-:S13]  /*30a0*/  FSETP.GEU.AND P0, PT, R0, 1.175494350822287508e-38, PT ;  /* 0x008000000000780b */ /* 0x000fda0003f0e000 */
[----:B------:R-:W-:-:S04]  /*30b0*/  @!P0 FMUL R0, R0, 8388608 ;  /* 0x4b00000000008820 */ /* 0x000fc80000400000 */
[----:B------:R-:W-:-:S05]  /*30c0*/  VIADD R3, R0, 0xc0d55555 ;  /* 0xc0d5555500037836 */ /* 0x000fca0000000000 */
[----:B------:R-:W-:-:S05]  /*30d0*/  LOP3.LUT R11, R3, 0xff800000, RZ, 0xc0, !PT ;  /* 0xff800000030b7812 */ /* 0x000fca00078ec0ff */
[----:B------:R-:W-:Y:S01]  /*30e0*/  IMAD.IADD R3, R0, 0x1, -R11 ;  /* 0x0000000100037824 */ /* 0x000fe200078e0a0b */
[----:B------:R-:W-:-:S03]  /*30f0*/  I2FP.F32.S32 R11, R11 ;  /* 0x0000000b000b7245 */ /* 0x000fc60000201400 */
[----:B------:R-:W-:-:S04]  /*3100*/  FADD R3, R3, -1 ;  /* 0xbf80000003037421 */ /* 0x000fc80000000000 */
[----:B------:R-:W-:-:S04]  /*3110*/  FFMA R10, R3, -R10, 0.14084610342979431152 ;  /* 0x3e1039f6030a7423 */ /* 0x000fc8000000080a */
[----:B------:R-:W-:-:S04]  /*3120*/  FFMA R10, R3, R10, -0.12148627638816833496 ;  /* 0xbdf8cdcc030a7423 */ /* 0x000fc8000000000a */
[----:B------:R-:W-:-:S04]  /*3130*/  FFMA R10, R3, R10, 0.13980610668659210205 ;  /* 0x3e0f2955030a7423 */ /* 0x000fc8000000000a */
[----:B------:R-:W-:-:S04]  /*3140*/  FFMA R10, R3, R10, -0.16684235632419586182 ;  /* 0xbe2ad8b9030a7423 */ /* 0x000fc8000000000a */
[----:B------:R-:W-:-:S04]  /*3150*/  FFMA R10, R3, R10, 0.20012299716472625732 ;  /* 0x3e4ced0b030a7423 */ /* 0x000fc8000000000a */
[----:B------:R-:W-:-:S04]  /*3160*/  FFMA R10, R3, R10, -0.24999669194221496582 ;  /* 0xbe7fff22030a7423 */ /* 0x000fc8000000000a */
[----:B------:R-:W-:-:S04]  /*3170*/  FFMA R10, R3, R10, 0.33333182334899902344 ;  /* 0x3eaaaa78030a7423 */ /* 0x000fc8000000000a */
[C---:B------:R-:W-:Y:S01]  /*3180*/  FFMA R12, R3.reuse, R10, -0.5 ;  /* 0xbf000000030c7423 */ /* 0x040fe2000000000a */
[----:B------:R-:W-:Y:S02]  /*3190*/  FSEL R10, RZ, -23, P0 ;  /* 0xc1b80000ff0a7808 */ /* 0x000fe40000000000 */
[----:B------:R-:W-:Y:S01]  /*31a0*/  ISETP.GT.U32.AND P0, PT, R0, 0x7f7fffff, PT ;  /* 0x7f7fffff0000780c */ /* 0x000fe20003f04070 */
[----:B------:R-:W-:Y:S02]  /*31b0*/  FMUL R12, R3, R12 ;  /* 0x0000000c030c7220 */ /* 0x000fe40000400000 */
[----:B------:R-:W-:Y:S01]  /*31c0*/  FFMA R10, R11, 1.1920928955078125e-07, R10 ;  /* 0x340000000b0a7823 */ /* 0x000fe2000000000a */
[----:B------:R-:W-:Y:S02]  /*31d0*/  IMAD.MOV.U32 R11, RZ, RZ, 0x7f800000 ;  /* 0x7f800000ff0b7424 */ /* 0x000fe400078e00ff */
[----:B------:R-:W-:-:S04]  /*31e0*/  FFMA R3, R3, R12, R3 ;  /* 0x0000000c03037223 */ /* 0x000fc80000000003 */
[----:B------:R-:W-:Y:S01]  /*31f0*/  FFMA R25, R10, 0.69314718246459960938, R3 ;  /* 0x3f3172180a197823 */ /* 0x000fe20000000003 */
[----:B0-----:R-:W-:Y:S02]  /*3200*/  FFMA R3, -R19, R14, 1 ;  /* 0x3f80000013037423 */ /* 0x001fe4000000010e */
[C---:B------:R-:W-:Y:S01]  /*3210*/  @P0 FFMA R25, R0.reuse, R11, +INF ;  /* 0x7f80000000190423 */ /* 0x040fe2000000000b */
[----:B------:R-:W-:Y:S01]  /*3220*/  FSETP.NEU.AND P0, PT, R0, RZ, PT ;  /* 0x000000ff0000720b */ /* 0x000fe20003f0d000 */
[----:B------:R-:W-:-:S03]  /*3230*/  FFMA R14, R14, R3, R14 ;  /* 0x000000030e0e7223 */ /* 0x000fc6000000000e */
[----:B------:R-:W-:-:S05]  /*3240*/  FSEL R25, R25, -INF , P0 ;  /* 0xff80000019197808 */ /* 0x000fca0000000000 */
[----:B------:R-:W-:-:S03]  /*3250*/  FFMA R3, R25, R14, RZ ;  /* 0x0000000e19037223 */ /* 0x000fc600000000ff */
[----:B------:R-:W0:Y:S01]  /*3260*/  FCHK P0, R25, R19 ;  /* 0x0000001319007302 */ /* 0x000e220000000000 */
[----:B------:R-:W-:-:S04]  /*3270*/  FFMA R0, -R19, R3, R25 ;  /* 0x0000000313007223 */ /* 0x000fc80000000119 */
[----:B------:R-:W-:Y:S01]  /*3280*/  FFMA R0, R14, R0, R3 ;  /* 0x000000000e007223 */ /* 0x000fe20000000003 */
[----:B------:R-:W-:Y:S02]  /*3290*/  IMAD.MOV.U32 R3, RZ, RZ, R7 ;  /* 0x000000ffff037224 */ /* 0x000fe400078e0007 */
[----:B------:R-:W-:Y:S01]  /*32a0*/  IMAD.MOV.U32 R7, RZ, RZ, R5 ;  /* 0x000000ffff077224 */ /* 0x000fe200078e0005 */
[----:B0-----:R-:W-:Y:S06]  /*32b0*/  @!P0 BRA `(.L_x_22) ;  /* 0x0000000000088947 */ /* 0x001fec0003800000 */
[----:B------:R-:W-:-:S07]  /*32c0*/  MOV R10, 0x32e0 ;  /* 0x000032e0000a7802 */ /* 0x000fce0000000f00 */
[----:B------:R-:W-:Y:S05]  /*32d0*/  CALL.REL.NOINC `($__internal_1_$__cuda_sm3x_div_rn_noftz_f32_slowpath) ;  /* 0x0000002000007944 */ /* 0x000fea0003c00000 */
.L_x_22:
[----:B------:R-:W-:Y:S05]  /*32e0*/  BSYNC.RECONVERGENT B3 ;  /* 0x0000000000037941 */ /* 0x000fea0003800200 */
.L_x_21:
[----:B------:R-:W-:Y:S01]  /*32f0*/  FADD R9, R21, -R0 ;  /* 0x8000000015097221 */ /* 0x000fe20000000000 */
[----:B------:R-:W-:Y:S03]  /*3300*/  BSSY.RECONVERGENT B3, `(.L_x_23) ;  /* 0x0000045000037945 */ /* 0x000fe60003800200 */
[----:B------:R-:W-:-:S05]  /*3310*/  FADD R0, -R19, R9 ;  /* 0x0000000913007221 */ /* 0x000fca0000000100 */
[----:B------:R-:W-:-:S13]  /*3320*/  FSETP.NEU.AND P0, PT, R0, 1, PT ;  /* 0x3f8000000000780b */ /* 0x000fda0003f0d000 */
[----:B------:R-:W-:Y:S05]  /*3330*/  @!P0 BRA `(.L_x_24) ;  /* 0x0000000400048947 */ /* 0x000fea0003800000 */
[----:B------:R-:W-:-:S13]  /*3340*/  FSETP.NAN.AND P0, PT, |R0|, |R0|, PT ;  /* 0x400000000000720b */ /* 0x000fda0003f08200 */
[----:B------:R-:W-:Y:S01]  /*3350*/  @P0 FADD R17, R0, 2 ;  /* 0x4000000000110421 */ /* 0x000fe20000000000 */
[----:B------:R-:W-:Y:S06]  /*3360*/  @P0 BRA `(.L_x_24) ;  /* 0x0000000000f80947 */ /* 0x000fec0003800000 */
[C---:B------:R-:W-:Y:S01]  /*3370*/  FMUL R5, |R0|.reuse, 16777216 ;  /* 0x4b80000000057820 */ /* 0x040fe20000400200 */
[----:B------:R-:W-:Y:S01]  /*3380*/  FSETP.GEU.AND P0, PT, |R0|, 1.175494350822287508e-38, PT ;  /* 0x008000000000780b */ /* 0x000fe20003f0e200 */
[----:B------:R-:W-:-:S03]  /*3390*/  IMAD.MOV.U32 R15, RZ, RZ, 0x3a2c32e4 ;  /* 0x3a2c32e4ff0f7424 */ /* 0x000fc600078e00ff */
[----:B------:R-:W-:Y:S02]  /*33a0*/  FSEL R5, R5, |R0|, !P0 ;  /* 0x4000000005057208 */ /* 0x000fe40004000000 */
[----:B------:R-:W-:Y:S02]  /*33b0*/  FSEL R13, RZ, -24, P0 ;  /* 0xc1c00000ff0d7808 */ /* 0x000fe40000000000 */
[----:B------:R-:W-:Y:S01]  /*33c0*/  FSETP.NEU.AND P0, PT, |R0|, +INF , PT ;  /* 0x7f8000000000780b */ /* 0x000fe20003f0d200 */
[----:B------:R-:W-:-:S03]  /*33d0*/  VIADD R10, R5, 0xc0cafb0d ;  /* 0xc0cafb0d050a7836 */ /* 0x000fc60000000000 */
[----:B------:R-:W-:Y:S02]  /*33e0*/  FSETP.NEU.AND P0, PT, R0, RZ, P0 ;  /* 0x000000ff0000720b */ /* 0x000fe4000070d000 */
[----:B------:R-:W-:-:S05]  /*33f0*/  LOP3.LUT R10, R10, 0xff800000, RZ, 0xc0, !PT ;  /* 0xff8000000a0a7812 */ /* 0x000fca00078ec0ff */
[----:B------:R-:W-:Y:S01]  /*3400*/  IMAD.IADD R14, R5, 0x1, -R10 ;  /* 0x00000001050e7824 */ /* 0x000fe200078e0a0a */
[----:B------:R-:W-:-:S03]  /*3410*/  I2FP.F32.S32 R10, R10 ;  /* 0x0000000a000a7245 */ /* 0x000fc60000201400 */
[C---:B------:R-:W-:Y:S01]  /*3420*/  FADD R5, R14.reuse, 1 ;  /* 0x3f8000000e057421 */ /* 0x040fe20000000000 */
[----:B------:R-:W-:Y:S01]  /*3430*/  FADD R14, R14, -1 ;  /* 0xbf8000000e0e7421 */ /* 0x000fe20000000000 */
[----:B------:R-:W-:Y:S01]  /*3440*/  FFMA R16, R10, 1.1920928955078125e-07, R13 ;  /* 0x340000000a107823 */ /* 0x000fe2000000000d */
[----:B------:R-:W-:Y:S02]  /*3450*/  @!P0 FADD R0, R0, R0 ;  /* 0x0000000000008221 */ /* 0x000fe40000000000 */
[----:B------:R-:W-:Y:S01]  /*3460*/  FADD R12, R14, R14 ;  /* 0x0000000e0e0c7221 */ /* 0x000fe20000000000 */
[----:B------:R-:W0:Y:S03]  /*3470*/  MUFU.RCP R5, R5 ;  /* 0x0000000500057308 */ /* 0x000e260000001000 */
[----:B0-----:R-:W-:-:S04]  /*3480*/  FMUL R11, R5, R12 ;  /* 0x0000000c050b7220 */ /* 0x001fc80000400000 */
[----:B------:R-:W-:Y:S01]  /*3490*/  FADD R13, R14, -R11 ;  /* 0x8000000b0e0d7221 */ /* 0x000fe20000000000 */
[C---:B------:R-:W-:Y:S01]  /*34a0*/  FMUL R12, R11.reuse, R11 ;  /* 0x0000000b0b0c7220 */ /* 0x040fe20000400000 */
[----:B------:R-:W-:Y:S02]  /*34b0*/  FFMA R10, R11, 1.4426950216293334961, R16 ;  /* 0x3fb8aa3b0b0a7823 */ /* 0x000fe40000000010 */
[----:B------:R-:W-:Y:S01]  /*34c0*/  FADD R13, R13, R13 ;  /* 0x0000000d0d0d7221 */ /* 0x000fe20000000000 */
[----:B------:R-:W-:Y:S01]  /*34d0*/  FFMA R15, R12, R15, 0.0032181653659790754318 ;  /* 0x3b52e7db0c0f7423 */ /* 0x000fe2000000000f */
[----:B------:R-:W-:Y:S02]  /*34e0*/  FADD R16, R16, -R10 ;  /* 0x8000000a10107221 */ /* 0x000fe40000000000 */
[----:B------:R-:W-:Y:S01]  /*34f0*/  FFMA R14, R14, -R11, R13 ;  /* 0x8000000b0e0e7223 */ /* 0x000fe2000000000d */
[----:B------:R-:W-:Y:S01]  /*3500*/  FFMA R15, R12, R15, 0.018033718690276145935 ;  /* 0x3c93bb730c0f7423 */ /* 0x000fe2000000000f */
[----:B------:R-:W-:-:S02]  /*3510*/  FFMA R13, R11, 1.4426950216293334961, R16 ;  /* 0x3fb8aa3b0b0d7823 */ /* 0x000fc40000000010 */
[----:B------:R-:W-:Y:S01]  /*3520*/  FMUL R14, R5, R14 ;  /* 0x0000000e050e7220 */ /* 0x000fe20000400000 */
[----:B------:R-:W-:-:S03]  /*3530*/  FFMA R15, R12, R15, 0.12022458761930465698 ;  /* 0x3df6384f0c0f7423 */ /* 0x000fc6000000000f */
[----:B------:R-:W-:Y:S01]  /*3540*/  FFMA R16, R14, 1.4426950216293334961, R13 ;  /* 0x3fb8aa3b0e107823 */ /* 0x000fe2000000000d */
[----:B------:R-:W-:-:S03]  /*3550*/  FMUL R12, R12, R15 ;  /* 0x0000000f0c0c7220 */ /* 0x000fc60000400000 */
[----:B------:R-:W-:Y:S01]  /*3560*/  FFMA R13, R11, 1.9251366722983220825e-08, R16 ;  /* 0x32a55e340b0d7823 */ /* 0x000fe20000000010 */
[----:B------:R-:W-:-:S04]  /*3570*/  FMUL R5, R12, 3 ;  /* 0x404000000c057820 */ /* 0x000fc80000400000 */
[----:B------:R-:W-:Y:S01]  /*3580*/  FFMA R5, R14, R5, R13 ;  /* 0x000000050e057223 */ /* 0x000fe2000000000d */
[----:B------:R-:W-:-:S03]  /*3590*/  IMAD.MOV.U32 R13, RZ, RZ, 0x391fcb8e ;  /* 0x391fcb8eff0d7424 */ /* 0x000fc600078e00ff */
[----:B------:R-:W-:-:S04]  /*35a0*/  FFMA R11, R11, R12, R5 ;  /* 0x0000000c0b0b7223 */ /* 0x000fc80000000005 */
[----:B------:R-:W-:-:S04]  /*35b0*/  FADD R14, R10, R11 ;  /* 0x0000000b0a0e7221 */ /* 0x000fc80000000000 */
[----:B------:R-:W-:Y:S01]  /*35c0*/  FMUL R5, R14, 2 ;  /* 0x400000000e057820 */ /* 0x000fe20000400000 */
[----:B------:R-:W-:-:S03]  /*35d0*/  FADD R10, -R10, R14 ;  /* 0x0000000e0a0a7221 */ /* 0x000fc60000000100 */
[----:B------:R-:W0:Y:S01]  /*35e0*/  FRND R12, R5 ;  /* 0x00000005000c7307 */ /* 0x000e220000201000 */
[----:B------:R-:W-:Y:S01]  /*35f0*/  FADD R11, R11, -R10 ;  /* 0x8000000a0b0b7221 */ /* 0x000fe20000000000 */
[----:B------:R-:W-:Y:S01]  /*3600*/  FFMA R14, R14, 2, -R5 ;  /* 0x400000000e0e7823 */ /* 0x000fe20000000805 */
[----:B------:R-:W-:-:S03]  /*3610*/  FSETP.GT.AND P2, PT, |R5|, 152, PT ;  /* 0x431800000500780b */ /* 0x000fc60003f44200 */
[----:B------:R-:W-:Y:S02]  /*3620*/  FFMA R11, R11, 2, R14 ;  /* 0x400000000b0b7823 */ /* 0x000fe4000000000e */
[----:B------:R-:W1:Y:S01]  /*3630*/  F2I.NTZ R14, R5 ;  /* 0x00000005000e7305 */ /* 0x000e620000203100 */
[----:B0-----:R-:W-:Y:S01]  /*3640*/  FADD R10, R5, -R12 ;  /* 0x8000000c050a7221 */ /* 0x001fe20000000000 */
[----:B------:R-:W-:-:S03]  /*3650*/  FSETP.GT.AND P1, PT, R12, RZ, PT ;  /* 0x000000ff0c00720b */ /* 0x000fc60003f24000 */
[----:B------:R-:W-:-:S04]  /*3660*/  FADD R10, R10, R11 ;  /* 0x0000000b0a0a7221 */ /* 0x000fc80000000000 */
[----:B------:R-:W-:-:S04]  /*3670*/  FFMA R11, R10, R13, 0.0013391353422775864601 ;  /* 0x3aaf85ed0a0b7423 */ /* 0x000fc8000000000d */
[----:B------:R-:W-:-:S04]  /*3680*/  FFMA R11, R10, R11, 0.0096188392490148544312 ;  /* 0x3c1d98560a0b7423 */ /* 0x000fc8000000000b */
[----:B------:R-:W-:-:S04]  /*3690*/  FFMA R11, R10, R11, 0.055503588169813156128 ;  /* 0x3d6357bb0a0b7423 */ /* 0x000fc8000000000b */
[C---:B------:R-:W-:Y:S01]  /*36a0*/  FFMA R13, R10.reuse, R11, 0.24022644758224487305 ;  /* 0x3e75fdec0a0d7423 */ /* 0x040fe2000000000b */
[----:B------:R-:W-:Y:S02]  /*36b0*/  SEL R11, RZ, 0x83000000, P1 ;  /* 0x83000000ff0b7807 */ /* 0x000fe40000800000 */
[----:B------:R-:W-:Y:S01]  /*36c0*/  FSETP.GEU.AND P1, PT, R5, RZ, PT ;  /* 0x000000ff0500720b */ /* 0x000fe20003f2e000 */
[C---:B------:R-:W-:Y:S02]  /*36d0*/  FFMA R13, R10.reuse, R13, 0.69314718246459960938 ;  /* 0x3f3172180a0d7423 */ /* 0x040fe4000000000d */
[----:B------:R-:W-:Y:S01]  /*36e0*/  VIADD R12, R11, 0x7f000000 ;  /* 0x7f0000000b0c7836 */ /* 0x000fe20000000000 */
[----:B------:R-:W-:Y:S01]  /*36f0*/  FSEL R17, RZ, +INF , !P1 ;  /* 0x7f800000ff117808 */ /* 0x000fe20004800000 */
[----:B------:R-:W-:Y:S01]  /*3700*/  FFMA R13, R10, R13, 1 ;  /* 0x3f8000000a0d7423 */ /* 0x000fe2000000000d */
[----:B-1----:R-:W-:-:S03]  /*3710*/  IMAD R14, R14, 0x800000, -R11 ;  /* 0x008000000e0e7824 */ /* 0x002fc600078e0a0b */
[----:B------:R-:W-:-:S04]  /*3720*/  FMUL R13, R12, R13 ;  /* 0x0000000d0c0d7220 */ /* 0x000fc80000400000 */
[----:B------:R-:W-:Y:S01]  /*3730*/  @!P2 FMUL R17, R14, R13 ;  /* 0x0000000d0e11a220 */ /* 0x000fe20000400000 */
[----:B------:R-:W-:-:S07]  /*3740*/  @!P0 LOP3.LUT R17, R0, 0x7fffffff, RZ, 0xc0, !PT ;  /* 0x7fffffff00118812 */ /* 0x000fce00078ec0ff */
.L_x_24:
[----:B------:R-:W-:Y:S05]  /*3750*/  BSYNC.RECONVERGENT B3 ;  /* 0x0000000000037941 */ /* 0x000fea0003800200 */
.L_x_23:
[----:B------:R-:W-:Y:S02]  /*3760*/  IMAD.MOV.U32 R0, RZ, RZ, 0x3bbb989d ;  /* 0x3bbb989dff007424 */ /* 0x000fe400078e00ff */
[----:B------:R-:W-:Y:S01]  /*3770*/  FMUL R17, R17, -0.5 ;  /* 0xbf00000011117820 */ /* 0x000fe20000400000 */
[----:B------:R-:W-:Y:S01]  /*3780*/  IMAD.MOV.U32 R5, RZ, RZ, 0x437c0000 ;  /* 0x437c0000ff057424 */ /* 0x000fe200078e00ff */
[----:B------:R-:W-:Y:S01]  /*3790*/  ISETP.GE.U32.AND P0, PT, R20, 0x63, PT ;  /* 0x000000631400780c */ /* 0x000fe20003f06070 */
[----:B------:R-:W-:Y:S02]  /*37a0*/  IMAD.SHL.U32 R12, R4, 0x10, RZ ;  /* 0x00000010040c7824 */ /* 0x000fe400078e00ff */
[----:B------:R-:W-:Y:S01]  /*37b0*/  FFMA.SAT R0, R17, R0, 0.5 ;  /* 0x3f00000011007423 */ /* 0x000fe20000002000 */
[----:B------:R-:W-:Y:S02]  /*37c0*/  VIADD R2, R2, 0xb0f8a ;  /* 0x000b0f8a02027836 */ /* 0x000fe40000000000 */
[----:B------:R-:W-:-:S02]  /*37d0*/  VIADD R20, R20, 0x1 ;  /* 0x0000000114147836 */ /* 0x000fc40000000000 */
[----:B------:R-:W-:Y:S01]  /*37e0*/  FFMA.RM R0, R0, R5, 12582913 ;  /* 0x4b40000100007423 */ /* 0x000fe20000004005 */
[----:B------:R-:W-:-:S03]  /*37f0*/  SHF.R.U32.HI R5, RZ, 0x2, R18 ;  /* 0x00000002ff057819 */ /* 0x000fc60000011612 */
[C---:B------:R-:W-:Y:S01]  /*3800*/  FADD R10, R0.reuse, -12583039 ;  /* 0xcb40007f000a7421 */ /* 0x040fe20000000000 */
[----:B------:R-:W-:Y:S01]  /*3810*/  LOP3.LUT R5, R5, R18, RZ, 0x3c, !PT ;  /* 0x0000001205057212 */ /* 0x000fe200078e3cff */
[----:B------:R-:W-:Y:S02]  /*3820*/  IMAD.SHL.U32 R0, R0, 0x800000, RZ ;  /* 0x0080000000007824 */ /* 0x000fe400078e00ff */
[----:B------:R-:W-:Y:S01]  /*3830*/  FFMA R10, R17, 1.4426950216293334961, -R10 ;  /* 0x3fb8aa3b110a7823 */ /* 0x000fe2000000080a */
[----:B------:R-:W-:-:S03]  /*3840*/  SHF.L.U32 R13, R5, 0x1, RZ ;  /* 0x00000001050d7819 */ /* 0x000fc600000006ff */
[----:B------:R-:W-:Y:S01]  /*3850*/  FFMA R10, R17, 1.925963033500011079e-08, R10 ;  /* 0x32a57060110a7823 */ /* 0x000fe2000000000a */
[----:B------:R-:W-:Y:S01]  /*3860*/  LOP3.LUT R5, R5, R13, R12, 0x96, !PT ;  /* 0x0000000d05057212 */ /* 0x000fe200078e960c */
[----:B------:R-:W-:Y:S02]  /*3870*/  IMAD.MOV.U32 R13, RZ, RZ, 0x2f800000 ;  /* 0x2f800000ff0d7424 */ /* 0x000fe400078e00ff */
[----:B------:R-:W0:Y:S01]  /*3880*/  MUFU.EX2 R11, R10 ;  /* 0x0000000a000b7308 */ /* 0x000e220000000800 */
[----:B------:R-:W-:-:S05]  /*3890*/  LOP3.LUT R5, R5, R4, RZ, 0x3c, !PT ;  /* 0x0000000405057212 */ /* 0x000fca00078e3cff */
[----:B------:R-:W-:-:S05]  /*38a0*/  IMAD.IADD R12, R5, 0x1, R2 ;  /* 0x00000001050c7824 */ /* 0x000fca00078e0202 */
[----:B------:R-:W-:Y:S01]  /*38b0*/  I2FP.F32.U32 R12, R12 ;  /* 0x0000000c000c7245 */ /* 0x000fe20000201000 */
[----:B0-----:R-:W-:-:S04]  /*38c0*/  FMUL R0, R0, R11 ;  /* 0x0000000b00007220 */ /* 0x001fc80000400000 */
[----:B------:R-:W-:-:S05]  /*38d0*/  FFMA R11, R12, R13, 1.1641532182693481445e-10 ;  /* 0x2f0000000c0b7423 */ /* 0x000fca000000000d */
[----:B------:R-:W-:-:S13]  /*38e0*/  FSETP.GTU.AND P1, PT, R11, R0, PT ;  /* 0x000000000b00720b */ /* 0x000fda0003f2c000 */
[----:B------:R-:W-:Y:S05]  /*38f0*/  @!P0 BRA P1, `(.L_x_25) ;  /* 0xfffffff400a08947 */ /* 0x000fea000083ffff */
[----:B------:R-:W-:Y:S05]  /*3900*/  BSYNC.RECONVERGENT B2 ;  /* 0x0000000000027941 */ /* 0x000fea0003800200 */
.L_x_20:
[----:B------:R-:W-:-:S04]  /*3910*/  FMUL R4, R23, R22 ;  /* 0x0000001617047220 */ /* 0x000fc80000400000 */
[----:B------:R-:W-:Y:S01]  /*3920*/  FFMA R4, R9, R4, R24 ;  /* 0x0000000409047223 */ /* 0x000fe20000000018 */
[----:B------:R-:W-:Y:S06]  /*3930*/  BRA `(.L_x_26) ;  /* 0x0000001400f87947 */ /* 0x000fec0003800000 */
.L_x_14:
[----:B------:R-:W-:Y:S05]  /*3940*/  BSYNC.RELIABLE B0 ;  /* 0x0000000000007941 */ /* 0x000fea0003800100 */
.L_x_12:
[----:B-----5:R-:W-:Y:S01]  /*3950*/  FSETP.NE.AND P0, PT, |R9|, +INF , PT ;  /* 0x7f8000000900780b */ /* 0x020fe20003f05200 */
[----:B------:R-:W-:-:S12]  /*3960*/  BSSY.RELIABLE B2, `(.L_x_27) ;  /* 0x0000110000027945 */ /* 0x000fd80003800100 */
[----:B------:R-:W-:Y:S05]  /*3970*/  @!P0 BRA `(.L_x_28) ;  /* 0x0000000000088947 */ /* 0x000fea0003800000 */
[----:B------:R0:W5:Y:S01]  /*3980*/  LDG.E R24, desc[UR6][R12.64] ;  /* 0x000000060c187981 */ /* 0x000162000c1e1900 */
[----:B------:R-:W-:Y:S05]  /*3990*/  BRA `(.L_x_29) ;  /* 0x0000001000307947 */ /* 0x000fea0003800000 */
.L_x_28:
[----:B------:R-:W5:Y:S02]  /*39a0*/  LDG.E R24, desc[UR6][R12.64] ;  /* 0x000000060c187981 */ /* 0x000f64000c1e1900 */
[----:B-----5:R-:W-:-:S13]  /*39b0*/  FSETP.GE.AND P0, PT, R25, R24, PT ;  /* 0x000000181900720b */ /* 0x020fda0003f06000 */
[----:B------:R-:W-:Y:S05]  /*39c0*/  @P0 BREAK.RELIABLE B2 ;  /* 0x0000000000020942 */ /* 0x000fea0003800100 */
[----:B------:R-:W-:Y:S05]  /*39d0*/  @!P0 BRA `(.L_x_29) ;  /* 0x0000001000208947 */ /* 0x000fea0003800000 */
[----:B----4-:R-:W4:Y:S02]  /*39e0*/  LDC.64 R10, c[0x0][0x390] ;  /* 0x0000e400ff0a7b82 */ /* 0x010f240000000a00 */
        /* <DEDUP_REMOVED lines=12> */
[----:B------:R-:W-:Y:S01]  /*3ab0*/  IMAD.MOV.U32 R19, RZ, RZ, R23 ;  /* 0x000000ffff137224 */ /* 0x000fe200078e0017 */
[----:B------:R-:W-:-:S07]  /*3ac0*/  MOV R10, 0x3ae0 ;  /* 0x00003ae0000a7802 */ /* 0x000fce0000000f00 */
[----:B0123--:R-:W-:Y:S05]  /*3ad0*/  CALL.REL.NOINC `($__internal_1_$__cuda_sm3x_div_rn_noftz_f32_slowpath) ;  /* 0x0000001800007944 */ /* 0x00ffea0003c00000 */
[----:B------:R-:W-:-:S07]  /*3ae0*/  IMAD.MOV.U32 R9, RZ, RZ, R0 ;  /* 0x000000ffff097224 */ /* 0x000fce00078e0000 */
.L_x_31:
[----:B------:R-:W-:Y:S05]  /*3af0*/  BSYNC.RECONVERGENT B3 ;  /* 0x0000000000037941 */ /* 0x000fea0003800200 */
.L_x_30:
        /* <DEDUP_REMOVED lines=81> */
.L_x_33:
[----:B------:R-:W-:Y:S01]  /*4010*/  FMUL.FTZ R0, R9, R10 ;  /* 0x0000000a09007220 */ /* 0x000fe20000410000 */
[----:B------:R-:W-:-:S03]  /*4020*/  FMUL.FTZ R10, R10, 0.5 ;  /* 0x3f0000000a0a7820 */ /* 0x000fc60000410000 */
[----:B------:R-:W-:-:S04]  /*4030*/  FFMA R9, -R0, R0, R9 ;  /* 0x0000000000097223 */ /* 0x000fc80000000109 */
[----:B------:R-:W-:-:S07]  /*4040*/  FFMA R0, R9, R10, R0 ;  /* 0x0000000a09007223 */ /* 0x000fce0000000000 */
.L_x_34:
[----:B------:R-:W-:Y:S05]  /*4050*/  BSYNC.RECONVERGENT B3 ;  /* 0x0000000000037941 */ /* 0x000fea0003800200 */
.L_x_32:
[----:B------:R-:W-:Y:S01]  /*4060*/  FADD R0, R21, R0 ;  /* 0x0000000015007221 */ /* 0x000fe20000000000 */
[----:B------:R-:W-:Y:S01]  /*4070*/  BSSY.RECONVERGENT B3, `(.L_x_35) ;  /* 0x000009b000037945 */ /* 0x000fe20003800200 */
[----:B------:R-:W-:Y:S02]  /*4080*/  MOV R20, RZ ;  /* 0x000000ff00147202 */ /* 0x000fe40000000f00 */
[----:B------:R-:W-:-:S07]  /*4090*/  FMUL R19, R0, 0.5 ;  /* 0x3f00000000137820 */ /* 0x000fce0000400000 */
.L_x_40:
[----:B------:R-:W-:Y:S01]  /*40a0*/  SHF.R.U32.HI R0, RZ, 0x2, R3 ;  /* 0x00000002ff007819 */ /* 0x000fe20000011603 */
[----:B------:R-:W-:Y:S01]  /*40b0*/  IMAD.MOV.U32 R10, RZ, RZ, 0x3e055027 ;  /* 0x3e055027ff0a7424 */ /* 0x000fe200078e00ff */
        /* <DEDUP_REMOVED lines=52> */
.L_x_37:
[----:B------:R-:W-:Y:S05]  /*4400*/  BSYNC.RECONVERGENT B4 ;  /* 0x0000000000047941 */ /* 0x000fea0003800200 */
.L_x_36:
        /* <DEDUP_REMOVED lines=42> */
[----:B------:R-:W-:-:S03]  /*46b0*/  HFMA2 R13, -RZ, RZ, 0.64013671875, -15.109375 ;  /* 0x391fcb8eff0d7431 */ /* 0x000fc600000001ff */
        /* <DEDUP_REMOVED lines=27> */
.L_x_39:
[----:B------:R-:W-:Y:S05]  /*4870*/  BSYNC.RECONVERGENT B4 ;  /* 0x0000000000047941 */ /* 0x000fea0003800200 */
.L_x_38:
        /* <DEDUP_REMOVED lines=13> */
[----:B------:R-:W-:Y:S02]  /*4950*/  FFMA R10, R17, 1.4426950216293334961, -R10 ;  /* 0x3fb8aa3b110a7823 */ /* 0x000fe4000000080a */
[----:B------:R-:W-:Y:S02]  /*4960*/  IMAD.SHL.U32 R12, R5, 0x2, RZ ;  /* 0x00000002050c7824 */ /* 0x000fe400078e00ff */
[----:B------:R-:W-:-:S03]  /*4970*/  FFMA R10, R17, 1.925963033500011079e-08, R10 ;  /* 0x32a57060110a7823 */ /* 0x000fc6000000000a */
[----:B------:R-:W-:Y:S01]  /*4980*/  LOP3.LUT R5, R5, R12, R13, 0x96, !PT ;  /* 0x0000000c05057212 */ /* 0x000fe200078e960d */
[----:B------:R-:W0:Y:S01]  /*4990*/  MUFU.EX2 R11, R10 ;  /* 0x0000000a000b7308 */ /* 0x000e220000000800 */
[----:B------:R-:W-:Y:S02]  /*49a0*/  IMAD.MOV.U32 R13, RZ, RZ, 0x2f800000 ;  /* 0x2f800000ff0d7424 */ /* 0x000fe400078e00ff */
        /* <DEDUP_REMOVED lines=8> */
.L_x_35:
[----:B------:R-:W-:-:S04]  /*4a30*/  FMUL R4, R23, R22 ;  /* 0x0000001617047220 */ /* 0x000fc80000400000 */
[----:B------:R-:W-:Y:S01]  /*4a40*/  FFMA R4, R9, R4, R24 ;  /* 0x0000000409047223 */ /* 0x000fe20000000018 */
[----:B------:R-:W-:Y:S06]  /*4a50*/  BRA `(.L_x_26) ;  /* 0x0000000400b07947 */ /* 0x000fec0003800000 */
.L_x_29:
[----:B------:R-:W-:Y:S05]  /*4a60*/  BSYNC.RELIABLE B2 ;  /* 0x0000000000027941 */ /* 0x000fea0003800100 */
.L_x_27:
[----:B----4-:R-:W4:Y:S02]  /*4a70*/  LDC.64 R10, c[0x0][0x390] ;  /* 0x0000e400ff0a7b82 */ /* 0x010f240000000a00 */
[----:B----4-:R-:W-:-:S05]  /*4a80*/  IMAD.WIDE R10, R8, 0x4, R10 ;  /* 0x00000004080a7825 */ /* 0x010fca00078e020a */
[----:B0-----:R0:W5:Y:S01]  /*4a90*/  LDG.E R13, desc[UR6][R10.64] ;  /* 0x000000060a0d7981 */ /* 0x001162000c1e1900 */
[----:B------:R-:W-:Y:S01]  /*4aa0*/  BSSY.RECONVERGENT B2, `(.L_x_26) ;  /* 0x0000067000027945 */ /* 0x000fe20003800200 */
[----:B------:R-:W-:Y:S01]  /*4ab0*/  IMAD.MOV.U32 R0, RZ, RZ, RZ ;  /* 0x000000ffff007224 */ /* 0x000fe200078e00ff */
[----:B------:R-:W-:Y:S01]  /*4ac0*/  MOV R16, R7 ;  /* 0x0000000700107202 */ /* 0x000fe20000000f00 */
[----:B------:R-:W-:Y:S02]  /*4ad0*/  IMAD.MOV.U32 R14, RZ, RZ, RZ ;  /* 0x000000ffff0e7224 */ /* 0x000fe400078e00ff */
[----:B------:R-:W-:Y:S02]  /*4ae0*/  IMAD.MOV.U32 R12, RZ, RZ, RZ ;  /* 0x000000ffff0c7224 */ /* 0x000fe400078e00ff */
[----:B------:R-:W-:Y:S02]  /*4af0*/  IMAD.MOV.U32 R17, RZ, RZ, R5 ;  /* 0x000000ffff117224 */ /* 0x000fe400078e0005 */
[----:B0-----:R-:W-:-:S07]  /*4b00*/  IMAD.MOV.U32 R15, RZ, RZ, R4 ;  /* 0x000000ffff0f7224 */ /* 0x001fce00078e0004 */
.L_x_50:
[----:B------:R-:W-:Y:S01]  /*4b10*/  ISETP.NE.AND P0, PT, R0, 0x1, PT ;  /* 0x000000010000780c */ /* 0x000fe20003f05270 */
[----:B------:R-:W-:Y:S01]  /*4b20*/  BSSY.RECONVERGENT B3, `(.L_x_41) ;  /* 0x000004c000037945 */ /* 0x000fe20003800200 */
[----:B------:R-:W-:Y:S02]  /*4b30*/  IMAD.MOV.U32 R10, RZ, RZ, R14 ;  /* 0x000000ffff0a7224 */ /* 0x000fe400078e000e */
[----:B------:R-:W-:-:S09]  /*4b40*/  IMAD.MOV.U32 R0, RZ, RZ, RZ ;  /* 0x000000ffff007224 */ /* 0x000fd200078e00ff */
[----:B------:R-:W-:Y:S05]  /*4b50*/  @!P0 BRA `(.L_x_42) ;  /* 0x0000000400208947 */ /* 0x000fea0003800000 */
[----:B------:R-:W-:Y:S01]  /*4b60*/  SHF.R.U32.HI R0, RZ, 0x2, R3 ;  /* 0x00000002ff007819 */ /* 0x000fe20000011603 */
[----:B------:R-:W-:Y:S01]  /*4b70*/  IMAD.MOV.U32 R17, RZ, RZ, 0x3e055027 ;  /* 0x3e055027ff117424 */ /* 0x000fe200078e00ff */
[----:B------:R-:W-:Y:S02]  /*4b80*/  BSSY.RECONVERGENT B4, `(.L_x_43) ;  /* 0x000003c000047945 */ /* 0x000fe40003800200 */
[----:B------:R-:W-:Y:S01]  /*4b90*/  LOP3.LUT R0, R0, R3, RZ, 0x3c, !PT ;  /* 0x0000000300007212 */ /* 0x000fe200078e3cff */
[----:B-123--:R-:W-:-:S04]  /*4ba0*/  IMAD.SHL.U32 R3, R5, 0x10, RZ ;  /* 0x0000001005037824 */ /* 0x00efc800078e00ff */
[----:B------:R-:W-:-:S05]  /*4bb0*/  IMAD.SHL.U32 R10, R0, 0x2, RZ ;  /* 0x00000002000a7824 */ /* 0x000fca00078e00ff */
[----:B------:R-:W-:Y:S01]  /*4bc0*/  LOP3.LUT R10, R0, R10, R3, 0x96, !PT ;  /* 0x0000000a000a7212 */ /* 0x000fe200078e9603 */
[----:B------:R-:W-:-:S03]  /*4bd0*/  IMAD.MOV.U32 R3, RZ, RZ, 0x2f800000 ;  /* 0x2f800000ff037424 */ /* 0x000fc600078e00ff */
[----:B------:R-:W-:-:S04]  /*4be0*/  LOP3.LUT R15, R10, R5, RZ, 0x3c, !PT ;  /* 0x000000050a0f7212 */ /* 0x000fc800078e3cff */
[C---:B------:R-:W-:Y:S01]  /*4bf0*/  IADD3 R0, PT, PT, R2.reuse, 0x587c5, R15 ;  /* 0x000587c502007810 */ /* 0x040fe20007ffe00f */
[----:B------:R-:W-:-:S03]  /*4c00*/  VIADD R2, R2, 0xb0f8a ;  /* 0x000b0f8a02027836 */ /* 0x000fc60000000000 */
[----:B------:R-:W-:-:S05]  /*4c10*/  I2FP.F32.U32 R0, R0 ;  /* 0x0000000000007245 */ /* 0x000fca0000201000 */
[----:B------:R-:W-:-:S05]  /*4c20*/  FFMA R0, R0, R3, 1.1641532182693481445e-10 ;  /* 0x2f00000000007423 */ /* 0x000fca0000000003 */
[----:B------:R-:W-:-:S13]  /*4c30*/  FSETP.GEU.AND P0, PT, R0, 1.175494350822287508e-38, PT ;  /* 0x008000000000780b */ /* 0x000fda0003f0e000 */
[----:B------:R-:W-:-:S04]  /*4c40*/  @!P0 FMUL R0, R0, 8388608 ;  /* 0x4b00000000008820 */ /* 0x000fc80000400000 */
[----:B------:R-:W-:-:S05]  /*4c50*/  VIADD R3, R0, 0xc0d55555 ;  /* 0xc0d5555500037836 */ /* 0x000fca0000000000 */
[----:B------:R-:W-:-:S04]  /*4c60*/  LOP3.LUT R11, R3, 0xff800000, RZ, 0xc0, !PT ;  /* 0xff800000030b7812 */ /* 0x000fc800078ec0ff */
[----:B------:R-:W-:Y:S01]  /*4c70*/  I2FP.F32.S32 R10, R11 ;  /* 0x0000000b000a7245 */ /* 0x000fe20000201400 */
[----:B------:R-:W-:Y:S02]  /*4c80*/  IMAD.IADD R3, R0, 0x1, -R11 ;  /* 0x0000000100037824 */ /* 0x000fe400078e0a0b */
[----:B------:R-:W-:Y:S02]  /*4c90*/  IMAD.MOV.U32 R11, RZ, RZ, 0x7f800000 ;  /* 0x7f800000ff0b7424 */ /* 0x000fe400078e00ff */
        /* <DEDUP_REMOVED lines=8> */
[----:B------:R-:W-:Y:S01]  /*4d20*/  FFMA R17, R14, R3, -0.5 ;  /* 0xbf0000000e117423 */ /* 0x000fe20000000003 */
[----:B------:R-:W-:Y:S02]  /*4d30*/  FSEL R3, RZ, -23, P0 ;  /* 0xc1b80000ff037808 */ /* 0x000fe40000000000 */
[----:B------:R-:W-:Y:S01]  /*4d40*/  ISETP.GT.U32.AND P0, PT, R0, 0x7f7fffff, PT ;  /* 0x7f7fffff0000780c */ /* 0x000fe20003f04070 */
[----:B------:R-:W-:Y:S02]  /*4d50*/  FMUL R17, R14, R17 ;  /* 0x000000110e117220 */ /* 0x000fe40000400000 */
[----:B------:R-:W-:Y:S01]  /*4d60*/  FFMA R10, R10, 1.1920928955078125e-07, R3 ;  /* 0x340000000a0a7823 */ /* 0x000fe20000000003 */
[----:B------:R-:W-:Y:S01]  /*4d70*/  SHF.R.U32.HI R3, RZ, 0x2, R6 ;  /* 0x00000002ff037819 */ /* 0x000fe20000011606 */
[----:B------:R-:W-:-:S03]  /*4d80*/  FFMA R17, R14, R17, R14 ;  /* 0x000000110e117223 */ /* 0x000fc6000000000e */
[----:B------:R-:W-:Y:S01]  /*4d90*/  LOP3.LUT R3, R3, R6, RZ, 0x3c, !PT ;  /* 0x0000000603037212 */ /* 0x000fe200078e3cff */
[----:B------:R-:W-:Y:S01]  /*4da0*/  FFMA R17, R10, 0.69314718246459960938, R17 ;  /* 0x3f3172180a117823 */ /* 0x000fe20000000011 */
[----:B------:R-:W-:-:S03]  /*4db0*/  IMAD.SHL.U32 R6, R15, 0x10, RZ ;  /* 0x000000100f067824 */ /* 0x000fc600078e00ff */
[C---:B------:R-:W-:Y:S01]  /*4dc0*/  @P0 FFMA R17, R0.reuse, R11, +INF ;  /* 0x7f80000000110423 */ /* 0x040fe2000000000b */
[----:B------:R-:W-:Y:S01]  /*4dd0*/  FSETP.NEU.AND P0, PT, R0, RZ, PT ;  /* 0x000000ff0000720b */ /* 0x000fe20003f0d000 */
[----:B------:R-:W-:Y:S02]  /*4de0*/  IMAD.SHL.U32 R10, R3, 0x2, RZ ;  /* 0x00000002030a7824 */ /* 0x000fe400078e00ff */
[----:B------:R-:W-:-:S03]  /*4df0*/  FMUL R17, R17, -2 ;  /* 0xc000000011117820 */ /* 0x000fc60000400000 */
[----:B------:R-:W-:Y:S02]  /*4e00*/  LOP3.LUT R6, R3, R10, R6, 0x96, !PT ;  /* 0x0000000a03067212 */ /* 0x000fe400078e9606 */
[----:B------:R-:W-:Y:S02]  /*4e10*/  FSEL R11, R17, +INF , P0 ;  /* 0x7f800000110b7808 */ /* 0x000fe40000000000 */
[----:B------:R-:W-:Y:S02]  /*4e20*/  LOP3.LUT R17, R6, R15, RZ, 0x3c, !PT ;  /* 0x0000000f06117212 */ /* 0x000fe400078e3cff */
[----:B------:R0:W1:Y:S01]  /*4e30*/  MUFU.RSQ R6, R11 ;  /* 0x0000000b00067308 */ /* 0x0000620000001400 */
[----:B------:R-:W-:Y:S02]  /*4e40*/  VIADD R3, R11, 0xf3000000 ;  /* 0xf30000000b037836 */ /* 0x000fe40000000000 */
[----:B------:R-:W-:-:S03]  /*4e50*/  IMAD.IADD R0, R17, 0x1, R2 ;  /* 0x0000000111007824 */ /* 0x000fc600078e0202 */
[----:B------:R-:W-:Y:S01]  /*4e60*/  ISETP.GT.U32.AND P0, PT, R3, 0x727fffff, PT ;  /* 0x727fffff0300780c */ /* 0x000fe20003f04070 */
[----:B------:R-:W-:Y:S01]  /*4e70*/  IMAD.MOV.U32 R3, RZ, RZ, 0x30c90fdb ;  /* 0x30c90fdbff037424 */ /* 0x000fe200078e00ff */
[----:B------:R-:W-:-:S05]  /*4e80*/  I2FP.F32.U32 R0, R0 ;  /* 0x0000000000007245 */ /* 0x000fca0000201000 */
[----:B------:R-:W-:-:S06]  /*4e90*/  FFMA R3, R0, R3, 7.314590599882819788e-10 ;  /* 0x30490fdb00037423 */ /* 0x000fcc0000000003 */
[----:B01----:R-:W-:Y:S05]  /*4ea0*/  @!P0 BRA `(.L_x_44) ;  /* 0x0000000000148947 */ /* 0x003fea0003800000 */
[----:B------:R-:W-:Y:S01]  /*4eb0*/  IMAD.MOV.U32 R0, RZ, RZ, R11 ;  /* 0x000000ffff007224 */ /* 0x000fe200078e000b */
[----:B------:R-:W-:-:S07]  /*4ec0*/  MOV R10, 0x4ee0 ;  /* 0x00004ee0000a7802 */ /* 0x000fce0000000f00 */
[----:B-----5:R-:W-:Y:S05]  /*4ed0*/  CALL.REL.NOINC `($__internal_0_$__cuda_sm20_sqrt_rn_f32_slowpath) ;  /* 0x0000000000a87944 */ /* 0x020fea0003c00000 */
[----:B------:R-:W-:Y:S01]  /*4ee0*/  MOV R14, R0 ;  /* 0x00000000000e7202 */ /* 0x000fe20000000f00 */
[----:B------:R-:W-:Y:S06]  /*4ef0*/  BRA `(.L_x_45) ;  /* 0x0000000000107947 */ /* 0x000fec0003800000 */
.L_x_44:
[----:B------:R-:W-:Y:S01]  /*4f00*/  FMUL.FTZ R14, R11, R6 ;  /* 0x000000060b0e7220 */ /* 0x000fe20000410000 */
[----:B------:R-:W-:-:S03]  /*4f10*/  FMUL.FTZ R0, R6, 0.5 ;  /* 0x3f00000006007820 */ /* 0x000fc60000410000 */
[----:B------:R-:W-:-:S04]  /*4f20*/  FFMA R11, -R14, R14, R11 ;  /* 0x0000000e0e0b7223 */ /* 0x000fc8000000010b */
[----:B------:R-:W-:-:S07]  /*4f30*/  FFMA R14, R11, R0, R14 ;  /* 0x000000000b0e7223 */ /* 0x000fce000000000e */
.L_x_45:
[----:B------:R-:W-:Y:S05]  /*4f40*/  BSYNC.RECONVERGENT B4 ;  /* 0x0000000000047941 */ /* 0x000fea0003800200 */
.L_x_43:
[----:B------:R-:W-:Y:S01]  /*4f50*/  FMUL.RZ R18, R3, 0.15915493667125701904 ;  /* 0x3e22f98303127820 */ /* 0x000fe2000040c000 */
[----:B------:R-:W-:Y:S02]  /*4f60*/  IMAD.MOV.U32 R16, RZ, RZ, R5 ;  /* 0x000000ffff107224 */ /* 0x000fe400078e0005 */
[----:B------:R-:W-:Y:S01]  /*4f70*/  IMAD.MOV.U32 R6, RZ, RZ, R4 ;  /* 0x000000ffff067224 */ /* 0x000fe200078e0004 */
[----:B------:R-:W0:Y:S01]  /*4f80*/  MUFU.SIN R3, R18 ;  /* 0x0000001200037308 */ /* 0x000e220000000400 */
[----:B------:R-:W-:-:S07]  /*4f90*/  IMAD.MOV.U32 R0, RZ, RZ, 0x1 ;  /* 0x00000001ff007424 */ /* 0x000fce00078e00ff */
[----:B------:R-:W1:Y:S01]  /*4fa0*/  MUFU.COS R11, R18 ;  /* 0x00000012000b7308 */ /* 0x000e620000000000 */
[-C--:B0-----:R-:W-:Y:S01]  /*4fb0*/  FMUL R10, R3, R14.reuse ;  /* 0x0000000e030a7220 */ /* 0x081fe20000400000 */
[----:B------:R-:W-:Y:S02]  /*4fc0*/  IMAD.MOV.U32 R3, RZ, RZ, R7 ;  /* 0x000000ffff037224 */ /* 0x000fe400078e0007 */
[----:B-1----:R-:W-:-:S07]  /*4fd0*/  FMUL R14, R11, R14 ;  /* 0x0000000e0b0e7220 */ /* 0x002fce0000400000 */
.L_x_42:
[----:B------:R-:W-:Y:S05]  /*4fe0*/  BSYNC.RECONVERGENT B3 ;  /* 0x0000000000037941 */ /* 0x000fea0003800200 */
.L_x_41:
[----:B-123-5:R-:W-:Y:S01]  /*4ff0*/  FFMA R4, R13, R10, R24 ;  /* 0x0000000a0d047223 */ /* 0x02efe20000000018 */
[----:B------:R-:W-:Y:S04]  /*5000*/  BSSY.RELIABLE B3, `(.L_x_46) ;  /* 0x000000b000037945 */ /* 0x000fe80003800100 */
[----:B------:R-:W-:-:S13]  /*5010*/  FSETP.GTU.AND P0, PT, R25, R4, PT ;  /* 0x000000041900720b */ /* 0x000fda0003f0c000 */
[----:B------:R-:W-:Y:S05]  /*5020*/  @P0 BRA `(.L_x_47) ;  /* 0x0000000000140947 */ /* 0x000fea0003800000 */
[----:B------:R-:W-:Y:S02]  /*5030*/  ISETP.GE.U32.AND P0, PT, R12, 0x63, PT ;  /* 0x000000630c00780c */ /* 0x000fe40003f06070 */
[----:B------:R-:W-:-:S13]  /*5040*/  FSETP.GTU.AND P1, PT, R4, R9, PT ;  /* 0x000000090400720b */ /* 0x000fda0003f2c000 */
[----:B------:R-:W-:Y:S05]  /*5050*/  @!P0 BRA P1, `(.L_x_48) ;  /* 0x0000000000148947 */ /* 0x000fea0000800000 */
[----:B------:R-:W-:Y:S05]  /*5060*/  BREAK.RELIABLE B3 ;  /* 0x0000000000037942 */ /* 0x000fea0003800100 */
[----:B------:R-:W-:Y:S05]  /*5070*/  BRA `(.L_x_49) ;  /* 0x0000000000247947 */ /* 0x000fea0003800000 */
.L_x_47:
[----:B------:R-:W-:-:S13]  /*5080*/  ISETP.GT.U32.AND P0, PT, R12, 0x62, PT ;  /* 0x000000620c00780c */ /* 0x000fda0003f04070 */
[----:B------:R-:W-:Y:S05]  /*5090*/  @P0 BREAK.RELIABLE B3 ;  /* 0x0000000000030942 */ /* 0x000fea0003800100 */
[----:B------:R-:W-:Y:S05]  /*50a0*/  @P0 BRA `(.L_x_49) ;  /* 0x0000000000180947 */ /* 0x000fea0003800000 */
.L_x_48:
[----:B------:R-:W-:Y:S05]  /*50b0*/  BSYNC.RELIABLE B3 ;  /* 0x0000000000037941 */ /* 0x000fea0003800100 */
.L_x_46:
[----:B------:R-:W-:Y:S02]  /*50c0*/  VIADD R12, R12, 0x1 ;  /* 0x000000010c0c7836 */ /* 0x000fe40000000000 */
[----:B------:R-:W-:Y:S02]  /*50d0*/  IMAD.MOV.U32 R5, RZ, RZ, R17 ;  /* 0x000000ffff057224 */ /* 0x000fe400078e0011 */
[----:B------:R-:W-:Y:S02]  /*50e0*/  IMAD.MOV.U32 R4, RZ, RZ, R15 ;  /* 0x000000ffff047224 */ /* 0x000fe400078e000f */
[----:B------:R-:W-:Y:S01]  /*50f0*/  IMAD.MOV.U32 R7, RZ, RZ, R16 ;  /* 0x000000ffff077224 */ /* 0x000fe200078e0010 */
[----:B------:R-:W-:Y:S06]  /*5100*/  BRA `(.L_x_50) ;  /* 0xfffffff800807947 */ /* 0x000fec000383ffff */
.L_x_49:
[----:B------:R-:W-:Y:S05]  /*5110*/  BSYNC.RECONVERGENT B2 ;  /* 0x0000000000027941 */ /* 0x000fea0003800200 */
.L_x_26:
[----:B------:R-:W-:Y:S05]  /*5120*/  BSYNC.RECONVERGENT B1 ;  /* 0x0000000000017941 */ /* 0x000fea0003800200 */
.L_x_11:
[----:B------:R-:W-:Y:S05]  /*5130*/  WARPSYNC.ALL ;  /* 0x0000000000007948 */ /* 0x000fea0003800000 */
[----:B------:R-:W0:Y:S02]  /*5140*/  LDC.64 R2, c[0x0][0x3a8] ;  /* 0x0000ea00ff027b82 */ /* 0x000e240000000a00 */
[----:B0-----:R-:W-:-:S05]  /*5150*/  IMAD.WIDE R8, R8, 0x4, R2 ;  /* 0x0000000408087825 */ /* 0x001fca00078e0202 */
[----:B------:R-:W-:Y:S01]  /*5160*/  STG.E desc[UR6][R8.64], R4 ;  /* 0x0000000408007986 */ /* 0x000fe2000c101906 */
[----:B------:R-:W-:Y:S05]  /*5170*/  EXIT ;  /* 0x000000000000794d */ /* 0x000fea0003800000 */
        .weak           $__internal_0_$__cuda_sm20_sqrt_rn_f32_slowpath
        .type           $__internal_0_$__cuda_sm20_sqrt_rn_f32_slowpath,@function
        .size           $__internal_0_$__cuda_sm20_sqrt_rn_f32_slowpath,($__internal_1_$__cuda_sm3x_div_rn_noftz_f32_slowpath - $__internal_0_$__cuda_sm20_sqrt_rn_f32_slowpath)
$__internal_0_$__cuda_sm20_sqrt_rn_f32_slowpath:
[----:B------:R-:W-:-:S13]  /*5180*/  LOP3.LUT P0, RZ, R0, 0x7fffffff, RZ, 0xc0, !PT ;  /* 0x7fffffff00ff7812 */ /* 0x000fda000780c0ff */
[----:B------:R-:W-:Y:S01]  /*5190*/  @!P0 IMAD.MOV.U32 R16, RZ, RZ, R0 ;  /* 0x000000ffff108224 */ /* 0x000fe200078e0000 */
[----:B------:R-:W-:Y:S06]  /*51a0*/  @!P0 BRA `(.L_x_51) ;  /* 0x0000000000408947 */ /* 0x000fec0003800000 */
[----:B------:R-:W-:-:S13]  /*51b0*/  FSETP.GEU.FTZ.AND P0, PT, R0, RZ, PT ;  /* 0x000000ff0000720b */ /* 0x000fda0003f1e000 */
[----:B------:R-:W-:Y:S01]  /*51c0*/  @!P0 IMAD.MOV.U32 R16, RZ, RZ, 0x7fffffff ;  /* 0x7fffffffff108424 */ /* 0x000fe200078e00ff */
[----:B------:R-:W-:Y:S06]  /*51d0*/  @!P0 BRA `(.L_x_51) ;  /* 0x0000000000348947 */ /* 0x000fec0003800000 */
[----:B------:R-:W-:-:S13]  /*51e0*/  FSETP.GTU.FTZ.AND P0, PT, |R0|, +INF , PT ;  /* 0x7f8000000000780b */ /* 0x000fda0003f1c200 */
[----:B------:R-:W-:Y:S01]  /*51f0*/  @P0 FADD.FTZ R16, R0, 1 ;  /* 0x3f80000000100421 */ /* 0x000fe20000010000 */
[----:B------:R-:W-:Y:S06]  /*5200*/  @P0 BRA `(.L_x_51) ;  /* 0x0000000000280947 */ /* 0x000fec0003800000 */
[----:B------:R-:W-:-:S13]  /*5210*/  FSETP.NEU.FTZ.AND P0, PT, |R0|, +INF , PT ;  /* 0x7f8000000000780b */ /* 0x000fda0003f1d200 */
[----:B------:R-:W-:-:S04]  /*5220*/  @P0 FFMA R18, R0, 1.84467440737095516160e+19, RZ ;  /* 0x5f80000000120823 */ /* 0x000fc800000000ff */
[----:B------:R-:W0:Y:S02]  /*5230*/  @P0 MUFU.RSQ R19, R18 ;  /* 0x0000001200130308 */ /* 0x000e240000001400 */
[----:B0-----:R-:W-:Y:S01]  /*5240*/  @P0 FMUL.FTZ R11, R18, R19 ;  /* 0x00000013120b0220 */ /* 0x001fe20000410000 */
[----:B------:R-:W-:-:S03]  /*5250*/  @P0 FMUL.FTZ R14, R19, 0.5 ;  /* 0x3f000000130e0820 */ /* 0x000fc60000410000 */
[----:B------:R-:W-:-:S04]  /*5260*/  @P0 FADD.FTZ R16, -R11, -RZ ;  /* 0x800000ff0b100221 */ /* 0x000fc80000010100 */
[----:B------:R-:W-:Y:S01]  /*5270*/  @P0 FFMA R20, R11, R16, R18 ;  /* 0x000000100b140223 */ /* 0x000fe20000000012 */
[----:B------:R-:W-:-:S03]  /*5280*/  @!P0 IMAD.MOV.U32 R16, RZ, RZ, R0 ;  /* 0x000000ffff108224 */ /* 0x000fc600078e0000 */
[----:B------:R-:W-:-:S04]  /*5290*/  @P0 FFMA R14, R20, R14, R11 ;  /* 0x0000000e140e0223 */ /* 0x000fc8000000000b */
[----:B------:R-:W-:-:S07]  /*52a0*/  @P0 FMUL.FTZ R16, R14, 2.3283064365386962891e-10 ;  /* 0x2f8000000e100820 */ /* 0x000fce0000410000 */
.L_x_51:
[----:B------:R-:W-:Y:S02]  /*52b0*/  IMAD.MOV.U32 R11, RZ, RZ, 0x0 ;  /* 0x00000000ff0b7424 */ /* 0x000fe400078e00ff */
[----:B------:R-:W-:Y:S02]  /*52c0*/  IMAD.MOV.U32 R0, RZ, RZ, R16 ;  /* 0x000000ffff007224 */ /* 0x000fe400078e0010 */
[----:B------:R-:W-:Y:S05]  /*52d0*/  RET.REL.NODEC R10 `(gpu_trunc_normal) ;  /* 0xffffffac0a487950 */ /* 0x000fea0003c3ffff */
        .weak           $__internal_1_$__cuda_sm3x_div_rn_noftz_f32_slowpath
        .type           $__internal_1_$__cuda_sm3x_div_rn_noftz_f32_slowpath,@function
        .size           $__internal_1_$__cuda_sm3x_div_rn_noftz_f32_slowpath,(.L_x_65 - $__internal_1_$__cuda_sm3x_div_rn_noftz_f32_slowpath)
$__internal_1_$__cuda_sm3x_div_rn_noftz_f32_slowpath:
[----:B------:R-:W-:Y:S01]  /*52e0*/  SHF.R.U32.HI R9, RZ, 0x17, R19 ;  /* 0x00000017ff097819 */ /* 0x000fe20000011613 */
[----:B------:R-:W-:Y:S01]  /*52f0*/  BSSY.RECONVERGENT B5, `(.L_x_52) ;  /* 0x0000063000057945 */ /* 0x000fe20003800200 */
[----:B------:R-:W-:Y:S02]  /*5300*/  SHF.R.U32.HI R12, RZ, 0x17, R25 ;  /* 0x00000017ff0c7819 */ /* 0x000fe40000011619 */
[----:B------:R-:W-:Y:S02]  /*5310*/  LOP3.LUT R9, R9, 0xff, RZ, 0xc0, !PT ;  /* 0x000000ff09097812 */ /* 0x000fe400078ec0ff */
[----:B------:R-:W-:Y:S02]  /*5320*/  LOP3.LUT R12, R12, 0xff, RZ, 0xc0, !PT ;  /* 0x000000ff0c0c7812 */ /* 0x000fe400078ec0ff */
[----:B------:R-:W-:Y:S01]  /*5330*/  MOV R14, R19 ;  /* 0x00000013000e7202 */ /* 0x000fe20000000f00 */
[----:B------:R-:W-:Y:S02]  /*5340*/  VIADD R0, R9, 0xffffffff ;  /* 0xffffffff09007836 */ /* 0x000fe40000000000 */
[----:B------:R-:W-:-:S03]  /*5350*/  VIADD R13, R12, 0xffffffff ;  /* 0xffffffff0c0d7836 */ /* 0x000fc60000000000 */
[----:B------:R-:W-:-:S04]  /*5360*/  ISETP.GT.U32.AND P0, PT, R0, 0xfd, PT ;  /* 0x000000fd0000780c */ /* 0x000fc80003f04070 */
[----:B------:R-:W-:-:S13]  /*5370*/  ISETP.GT.U32.OR P0, PT, R13, 0xfd, P0 ;  /* 0x000000fd0d00780c */ /* 0x000fda0000704470 */
[----:B------:R-:W-:Y:S01]  /*5380*/  @!P0 IMAD.MOV.U32 R11, RZ, RZ, RZ ;  /* 0x000000ffff0b8224 */ /* 0x000fe200078e00ff */
[----:B------:R-:W-:Y:S06]  /*5390*/  @!P0 BRA `(.L_x_53) ;  /* 0x00000000005c8947 */ /* 0x000fec0003800000 */
[----:B------:R-:W-:Y:S02]  /*53a0*/  FSETP.GTU.FTZ.AND P0, PT, |R25|, +INF , PT ;  /* 0x7f8000001900780b */ /* 0x000fe40003f1c200 */
[----:B------:R-:W-:-:S04]  /*53b0*/  FSETP.GTU.FTZ.AND P1, PT, |R19|, +INF , PT ;  /* 0x7f8000001300780b */ /* 0x000fc80003f3c200 */
[----:B------:R-:W-:-:S13]  /*53c0*/  PLOP3.LUT P0, PT, P0, P1, PT, 0xf8, 0x8f ;  /* 0x00000000008f781c */ /* 0x000fda0000703f70 */
[----:B------:R-:W-:Y:S05]  /*53d0*/  @P0 BRA `(.L_x_54) ;  /* 0x00000004004c0947 */ /* 0x000fea0003800000 */
[----:B------:R-:W-:-:S13]  /*53e0*/  LOP3.LUT P0, RZ, R14, 0x7fffffff, R25, 0xc8, !PT ;  /* 0x7fffffff0eff7812 */ /* 0x000fda000780c819 */
[----:B------:R-:W-:Y:S05]  /*53f0*/  @!P0 BRA `(.L_x_55) ;  /* 0x00000004003c8947 */ /* 0x000fea0003800000 */
[----:B------:R-:W-:Y:S02]  /*5400*/  FSETP.NEU.FTZ.AND P0, PT, |R25|, +INF , PT ;  /* 0x7f8000001900780b */ /* 0x000fe40003f1d200 */
[----:B------:R-:W-:Y:S02]  /*5410*/  FSETP.NEU.FTZ.AND P2, PT, |R19|, +INF , PT ;  /* 0x7f8000001300780b */ /* 0x000fe40003f5d200 */
[----:B------:R-:W-:-:S11]  /*5420*/  FSETP.NEU.FTZ.AND P1, PT, |R25|, +INF , PT ;  /* 0x7f8000001900780b */ /* 0x000fd60003f3d200 */
[----:B------:R-:W-:Y:S05]  /*5430*/  @!P2 BRA !P0, `(.L_x_55) ;  /* 0x00000004002ca947 */ /* 0x000fea0004000000 */
[----:B------:R-:W-:-:S04]  /*5440*/  LOP3.LUT P0, RZ, R25, 0x7fffffff, RZ, 0xc0, !PT ;  /* 0x7fffffff19ff7812 */ /* 0x000fc8000780c0ff */
[----:B------:R-:W-:-:S13]  /*5450*/  PLOP3.LUT P0, PT, P2, P0, PT, 0x2f, 0xf2 ;  /* 0x0000000000f2781c */ /* 0x000fda0001700577 */
[----:B------:R-:W-:Y:S05]  /*5460*/  @P0 BRA `(.L_x_56) ;  /* 0x0000000400180947 */ /* 0x000fea0003800000 */
[----:B------:R-:W-:-:S04]  /*5470*/  LOP3.LUT P0, RZ, R14, 0x7fffffff, RZ, 0xc0, !PT ;  /* 0x7fffffff0eff7812 */ /* 0x000fc8000780c0ff */
[----:B------:R-:W-:-:S13]  /*5480*/  PLOP3.LUT P0, PT, P1, P0, PT, 0x2f, 0xf2 ;  /* 0x0000000000f2781c */ /* 0x000fda0000f00577 */
[----:B------:R-:W-:Y:S05]  /*5490*/  @P0 BRA `(.L_x_57) ;  /* 0x0000000400000947 */ /* 0x000fea0003800000 */
[----:B------:R-:W-:Y:S02]  /*54a0*/  ISETP.GE.AND P0, PT, R13, RZ, PT ;  /* 0x000000ff0d00720c */ /* 0x000fe40003f06270 */
[----:B------:R-:W-:-:S11]  /*54b0*/  ISETP.GE.AND P1, PT, R0, RZ, PT ;  /* 0x000000ff0000720c */ /* 0x000fd60003f26270 */
[----:B------:R-:W-:Y:S02]  /*54c0*/  @P0 IMAD.MOV.U32 R11, RZ, RZ, RZ ;  /* 0x000000ffff0b0224 */ /* 0x000fe400078e00ff */
[----:B------:R-:W-:Y:S01]  /*54d0*/  @!P0 FFMA R25, R25, 1.84467440737095516160e+19, RZ ;  /* 0x5f80000019198823 */ /* 0x000fe200000000ff */
[----:B------:R-:W-:Y:S02]  /*54e0*/  @!P0 IMAD.MOV.U32 R11, RZ, RZ, -0x40 ;  /* 0xffffffc0ff0b8424 */ /* 0x000fe400078e00ff */
[----:B------:R-:W-:Y:S02]  /*54f0*/  @!P1 FFMA R14, R19, 1.84467440737095516160e+19, RZ ;  /* 0x5f800000130e9823 */ /* 0x000fe400000000ff */
[----:B------:R-:W-:-:S07]  /*5500*/  @!P1 VIADD R11, R11, 0x40 ;  /* 0x000000400b0b9836 */ /* 0x000fce0000000000 */
.L_x_53:
[----:B------:R-:W-:Y:S01]  /*5510*/  LEA R13, R9, 0xc0800000, 0x17 ;  /* 0xc0800000090d7811 */ /* 0x000fe200078eb8ff */
[----:B------:R-:W-:Y:S01]  /*5520*/  VIADD R12, R12, 0xffffff81 ;  /* 0xffffff810c0c7836 */ /* 0x000fe20000000000 */
[----:B------:R-:W-:Y:S03]  /*5530*/  BSSY.RECONVERGENT B6, `(.L_x_58) ;  /* 0x0000035000067945 */ /* 0x000fe60003800200 */
[----:B------:R-:W-:Y:S02]  /*5540*/  IMAD.IADD R26, R14, 0x1, -R13 ;  /* 0x000000010e1a7824 */ /* 0x000fe400078e0a0d */
[C---:B------:R-:W-:Y:S01]  /*5550*/  IMAD R0, R12.reuse, -0x800000, R25 ;  /* 0xff8000000c007824 */ /* 0x040fe200078e0219 */
[----:B------:R-:W-:Y:S01]  /*5560*/  IADD3 R12, PT, PT, R12, 0x7f, -R9 ;  /* 0x0000007f0c0c7810 */ /* 0x000fe20007ffe809 */
[----:B------:R-:W0:Y:S01]  /*5570*/  MUFU.RCP R14, R26 ;  /* 0x0000001a000e7308 */ /* 0x000e220000001000 */
[----:B------:R-:W-:-:S03]  /*5580*/  FADD.FTZ R13, -R26, -RZ ;  /* 0x800000ff1a0d7221 */ /* 0x000fc60000010100 */
[----:B------:R-:W-:Y:S02]  /*5590*/  IMAD.IADD R11, R12, 0x1, R11 ;  /* 0x000000010c0b7824 */ /* 0x000fe400078e020b */
[----:B0-----:R-:W-:-:S04]  /*55a0*/  FFMA R15, R14, R13, 1 ;  /* 0x3f8000000e0f7423 */ /* 0x001fc8000000000d */
[----:B------:R-:W-:-:S04]  /*55b0*/  FFMA R15, R14, R15, R14 ;  /* 0x0000000f0e0f7223 */ /* 0x000fc8000000000e */
[----:B------:R-:W-:-:S04]  /*55c0*/  FFMA R14, R0, R15, RZ ;  /* 0x0000000f000e7223 */ /* 0x000fc800000000ff */
[----:B------:R-:W-:-:S04]  /*55d0*/  FFMA R16, R13, R14, R0 ;  /* 0x0000000e0d107223 */ /* 0x000fc80000000000 */
[----:B------:R-:W-:-:S04]  /*55e0*/  FFMA R16, R15, R16, R14 ;  /* 0x000000100f107223 */ /* 0x000fc8000000000e */
[----:B------:R-:W-:-:S04]  /*55f0*/  FFMA R13, R13, R16, R0 ;  /* 0x000000100d0d7223 */ /* 0x000fc80000000000 */
[----:B------:R-:W-:-:S05]  /*5600*/  FFMA R0, R15, R13, R16 ;  /* 0x0000000d0f007223 */ /* 0x000fca0000000010 */
[----:B------:R-:W-:-:S04]  /*5610*/  SHF.R.U32.HI R9, RZ, 0x17, R0 ;  /* 0x00000017ff097819 */ /* 0x000fc80000011600 */
[----:B------:R-:W-:-:S05]  /*5620*/  LOP3.LUT R12, R9, 0xff, RZ, 0xc0, !PT ;  /* 0x000000ff090c7812 */ /* 0x000fca00078ec0ff */
[----:B------:R-:W-:-:S04]  /*5630*/  IMAD.IADD R9, R12, 0x1, R11 ;  /* 0x000000010c097824 */ /* 0x000fc800078e020b */
[----:B------:R-:W-:-:S05]  /*5640*/  VIADD R12, R9, 0xffffffff ;  /* 0xffffffff090c7836 */ /* 0x000fca0000000000 */
[----:B------:R-:W-:-:S13]  /*5650*/  ISETP.GE.U32.AND P0, PT, R12, 0xfe, PT ;  /* 0x000000fe0c00780c */ /* 0x000fda0003f06070 */
[----:B------:R-:W-:Y:S05]  /*5660*/  @!P0 BRA `(.L_x_59) ;  /* 0x0000000000808947 */ /* 0x000fea0003800000 */
[----:B------:R-:W-:-:S13]  /*5670*/  ISETP.GT.AND P0, PT, R9, 0xfe, PT ;  /* 0x000000fe0900780c */ /* 0x000fda0003f04270 */
[----:B------:R-:W-:Y:S05]  /*5680*/  @P0 BRA `(.L_x_60) ;  /* 0x00000000006c0947 */ /* 0x000fea0003800000 */
[----:B------:R-:W-:-:S13]  /*5690*/  ISETP.GE.AND P0, PT, R9, 0x1, PT ;  /* 0x000000010900780c */ /* 0x000fda0003f06270 */
[----:B------:R-:W-:Y:S05]  /*56a0*/  @P0 BRA `(.L_x_61) ;  /* 0x0000000000740947 */ /* 0x000fea0003800000 */
[----:B------:R-:W-:Y:S02]  /*56b0*/  ISETP.GE.AND P0, PT, R9, -0x18, PT ;  /* 0xffffffe80900780c */ /* 0x000fe40003f06270 */
[----:B------:R-:W-:-:S11]  /*56c0*/  LOP3.LUT R0, R0, 0x80000000, RZ, 0xc0, !PT ;  /* 0x8000000000007812 */ /* 0x000fd600078ec0ff */
[----:B------:R-:W-:Y:S05]  /*56d0*/  @!P0 BRA `(.L_x_61) ;  /* 0x0000000000688947 */ /* 0x000fea0003800000 */
[CCC-:B------:R-:W-:Y:S01]  /*56e0*/  FFMA.RZ R11, R15.reuse, R13.reuse, R16.reuse ;  /* 0x0000000d0f0b7223 */ /* 0x1c0fe2000000c010 */
[CCC-:B------:R-:W-:Y:S01]  /*56f0*/  FFMA.RP R12, R15.reuse, R13.reuse, R16.reuse ;  /* 0x0000000d0f0c7223 */ /* 0x1c0fe20000008010 */
[----:B------:R-:W-:Y:S01]  /*5700*/  FFMA.RM R15, R15, R13, R16 ;  /* 0x0000000d0f0f7223 */ /* 0x000fe20000004010 */
[C---:B------:R-:W-:Y:S01]  /*5710*/  VIADD R13, R9.reuse, 0x20 ;  /* 0x00000020090d7836 */ /* 0x040fe20000000000 */
[----:B------:R-:W-:Y:S02]  /*5720*/  ISETP.NE.AND P2, PT, R9, RZ, PT ;  /* 0x000000ff0900720c */ /* 0x000fe40003f45270 */
[----:B------:R-:W-:Y:S02]  /*5730*/  LOP3.LUT R11, R11, 0x7fffff, RZ, 0xc0, !PT ;  /* 0x007fffff0b0b7812 */ /* 0x000fe400078ec0ff */
[----:B------:R-:W-:Y:S01]  /*5740*/  ISETP.NE.AND P1, PT, R9, RZ, PT ;  /* 0x000000ff0900720c */ /* 0x000fe20003f25270 */
[----:B------:R-:W-:Y:S01]  /*5750*/  IMAD.MOV R9, RZ, RZ, -R9 ;  /* 0x000000ffff097224 */ /* 0x000fe200078e0a09 */
[----:B------:R-:W-:-:S02]  /*5760*/  LOP3.LUT R14, R11, 0x800000, RZ, 0xfc, !PT ;  /* 0x008000000b0e7812 */ /* 0x000fc400078efcff */
[----:B------:R-:W-:Y:S02]  /*5770*/  FSETP.NEU.FTZ.AND P0, PT, R12, R15, PT ;  /* 0x0000000f0c00720b */ /* 0x000fe40003f1d000 */
[----:B------:R-:W-:Y:S02]  /*5780*/  SHF.L.U32 R13, R14, R13, RZ ;  /* 0x0000000d0e0d7219 */ /* 0x000fe400000006ff */
[----:B------:R-:W-:Y:S02]  /*5790*/  SEL R9, R9, RZ, P2 ;  /* 0x000000ff09097207 */ /* 0x000fe40001000000 */
[----:B------:R-:W-:Y:S02]  /*57a0*/  ISETP.NE.AND P1, PT, R13, RZ, P1 ;  /* 0x000000ff0d00720c */ /* 0x000fe40000f25270 */
[----:B------:R-:W-:Y:S02]  /*57b0*/  SHF.R.U32.HI R14, RZ, R9, R14 ;  /* 0x00000009ff0e7219 */ /* 0x000fe4000001160e */
[----:B------:R-:W-:-:S02]  /*57c0*/  PLOP3.LUT P0, PT, P0, P1, PT, 0xf8, 0x8f ;  /* 0x00000000008f781c */ /* 0x000fc40000703f70 */
[----:B------:R-:W-:Y:S02]  /*57d0*/  SHF.R.U32.HI R9, RZ, 0x1, R14 ;  /* 0x00000001ff097819 */ /* 0x000fe4000001160e */
[----:B------:R-:W-:-:S04]  /*57e0*/  SEL R12, RZ, 0x1, !P0 ;  /* 0x00000001ff0c7807 */ /* 0x000fc80004000000 */
[----:B------:R-:W-:-:S04]  /*57f0*/  LOP3.LUT R11, R12, 0x1, R9, 0xf8, !PT ;  /* 0x000000010c0b7812 */ /* 0x000fc800078ef809 */
[----:B------:R-:W-:-:S05]  /*5800*/  LOP3.LUT R14, R11, R14, RZ, 0xc0, !PT ;  /* 0x0000000e0b0e7212 */ /* 0x000fca00078ec0ff */
[----:B------:R-:W-:-:S05]  /*5810*/  IMAD.IADD R9, R9, 0x1, R14 ;  /* 0x0000000109097824 */ /* 0x000fca00078e020e */
[----:B------:R-:W-:Y:S01]  /*5820*/  LOP3.LUT R0, R9, R0, RZ, 0xfc, !PT ;  /* 0x0000000009007212 */ /* 0x000fe200078efcff */
[----:B------:R-:W-:Y:S06]  /*5830*/  BRA `(.L_x_61) ;  /* 0x0000000000107947 */ /* 0x000fec0003800000 */
.L_x_60:
[----:B------:R-:W-:-:S04]  /*5840*/  LOP3.LUT R0, R0, 0x80000000, RZ, 0xc0, !PT ;  /* 0x8000000000007812 */ /* 0x000fc800078ec0ff */
[----:B------:R-:W-:Y:S01]  /*5850*/  LOP3.LUT R0, R0, 0x7f800000, RZ, 0xfc, !PT ;  /* 0x7f80000000007812 */ /* 0x000fe200078efcff */
[----:B------:R-:W-:Y:S06]  /*5860*/  BRA `(.L_x_61) ;  /* 0x0000000000047947 */ /* 0x000fec0003800000 */
.L_x_59:
[----:B------:R-:W-:-:S07]  /*5870*/  IMAD R0, R11, 0x800000, R0 ;  /* 0x008000000b007824 */ /* 0x000fce00078e0200 */
.L_x_61:
[----:B------:R-:W-:Y:S05]  /*5880*/  BSYNC.RECONVERGENT B6 ;  /* 0x0000000000067941 */ /* 0x000fea0003800200 */
.L_x_58:
[----:B------:R-:W-:Y:S05]  /*5890*/  BRA `(.L_x_62) ;  /* 0x0000000000207947 */ /* 0x000fea0003800000 */
.L_x_57:
[----:B------:R-:W-:-:S04]  /*58a0*/  LOP3.LUT R0, R14, 0x80000000, R25, 0x48, !PT ;  /* 0x800000000e007812 */ /* 0x000fc800078e4819 */
[----:B------:R-:W-:Y:S01]  /*58b0*/  LOP3.LUT R0, R0, 0x7f800000, RZ, 0xfc, !PT ;  /* 0x7f80000000007812 */ /* 0x000fe200078efcff */
[----:B------:R-:W-:Y:S06]  /*58c0*/  BRA `(.L_x_62) ;  /* 0x0000000000147947 */ /* 0x000fec0003800000 */
.L_x_56:
[----:B------:R-:W-:Y:S01]  /*58d0*/  LOP3.LUT R0, R14, 0x80000000, R25, 0x48, !PT ;  /* 0x800000000e007812 */ /* 0x000fe200078e4819 */
[----:B------:R-:W-:Y:S06]  /*58e0*/  BRA `(.L_x_62) ;  /* 0x00000000000c7947 */ /* 0x000fec0003800000 */
.L_x_55:
[----:B------:R-:W0:Y:S01]  /*58f0*/  MUFU.RSQ R0, -QNAN ;  /* 0xffc0000000007908 */ /* 0x000e220000001400 */
[----:B------:R-:W-:Y:S05]  /*5900*/  BRA `(.L_x_62) ;  /* 0x0000000000047947 */ /* 0x000fea0003800000 */
.L_x_54:
[----:B------:R-:W-:-:S07]  /*5910*/  FADD.FTZ R0, R25, R19 ;  /* 0x0000001319007221 */ /* 0x000fce0000010000 */
.L_x_62:
[----:B------:R-:W-:Y:S05]  /*5920*/  BSYNC.RECONVERGENT B5 ;  /* 0x0000000000057941 */ /* 0x000fea0003800200 */
.L_x_52:
[----:B------:R-:W-:-:S04]  /*5930*/  IMAD.MOV.U32 R11, RZ, RZ, 0x0 ;  /* 0x00000000ff0b7424 */ /* 0x000fc800078e00ff */
[----:B0-----:R-:W-:Y:S05]  /*5940*/  RET.REL.NODEC R10 `(gpu_trunc_normal) ;  /* 0xffffffa40aac7950 */ /* 0x001fea0003c3ffff */
.L_x_63:
[----:B------:R-:W-:-:S00]  /*5950*/  BRA `(.L_x_63) ;  /* 0xfffffffc00fc7947 */ /* 0x000fc0000383ffff */
[----:B------:R-:W-:-:S00]  /*5960*/  NOP ;  /* 0x0000000000007918 */ /* 0x000fc00000000000 */
        /* <DEDUP_REMOVED lines=9> */
.L_x_65:


//--------------------- .nv.global.init           --------------------------
	.section	.nv.global.init,"aw",@progbits
	.align	4
.nv.global.init:
	.type		mrg32k3aM1SubSeq,@object
	.size		mrg32k3aM1SubSeq,(mrg32k3aM2SubSeq - mrg32k3aM1SubSeq)
mrg32k3aM1SubSeq:
        /*0000*/ 	.byte	0x0b, 0xcc, 0xee, 0x04, 0x73, 0x29, 0x8b, 0x6f, 0xf6, 0x53, 0x03, 0xf6, 0x23, 0xf6, 0xea, 0xda
        /* <DEDUP_REMOVED lines=125> */
	.type		mrg32k3aM2SubSeq,@object
	.size		mrg32k3aM2SubSeq,(mrg32k3aM1 - mrg32k3aM2SubSeq)
mrg32k3aM2SubSeq:
        /* <DEDUP_REMOVED lines=126> */
	.type		mrg32k3aM1,@object
	.size		mrg32k3aM1,(mrg32k3aM1Seq - mrg32k3aM1)
mrg32k3aM1:
        /* <DEDUP_REMOVED lines=144> */
	.type		mrg32k3aM1Seq,@object
	.size		mrg32k3aM1Seq,(mrg32k3aM2 - mrg32k3aM1Seq)
mrg32k3aM1Seq:
        /* <DEDUP_REMOVED lines=144> */
	.type		mrg32k3aM2,@object
	.size		mrg32k3aM2,(mrg32k3aM2Seq - mrg32k3aM2)
mrg32k3aM2:
        /* <DEDUP_REMOVED lines=144> */
	.type		mrg32k3aM2Seq,@object
	.size		mrg32k3aM2Seq,(precalc_xorwow_matrix - mrg32k3aM2Seq)
mrg32k3aM2Seq:
        /* <DEDUP_REMOVED lines=144> */
	.type		precalc_xorwow_matrix,@object
	.size		precalc_xorwow_matrix,(precalc_xorwow_offset_matrix - precalc_xorwow_matrix)
precalc_xorwow_matrix:
        /* <DEDUP_REMOVED lines=6400> */
	.type		precalc_xorwow_offset_matrix,@object
	.size		precalc_xorwow_offset_matrix,(.L_1 - precalc_xorwow_offset_matrix)
precalc_xorwow_offset_matrix:
        /* <DEDUP_REMOVED lines=6400> */
.L_1:


//--------------------- .nv.shared.reserved.0     --------------------------
	.section	.nv.shared.reserved.0,"aw",@nobits
	.weak		__nv_reservedSMEM_offset_0_alias
	.size		__nv_reservedSMEM_offset_0_alias, 0, 64
	.other		__nv_reservedSMEM_offset_0_alias,@"STO_CUDA_RESERVED_SHARED STV_DEFAULT"
__nv_reservedSMEM_offset_0_alias:
	.zero		0
	.zero		64


//--------------------- .nv.constant0.gpu_trunc_normal --------------------------
	.section	.nv.constant0.gpu_trunc_normal,"a",@progbits
	.sectionflags	@""
	.align	4
.nv.constant0.gpu_trunc_normal:
	.zero		944


//--------------------- SYMBOLS --------------------------

	.type		.nv.reservedSmem.offset0,@object
	.size		.nv.reservedSmem.offset0,0x4
